	.target	sm_90

	.elftype	@"ET_EXEC"


//--------------------- .note.nv.tkinfo           --------------------------
	.section	.note.nv.tkinfo,"",@"SHT_NOTE"
	.sectionflags	@"SHF_NOTE_NV_TKINFO"
	.tkinfo
        /*0018*/ 	.word	0x00000002
        /*0030*/ 	.string	""
        /*0030*/ 	.string	"ptxas"
        /*0030*/ 	.string	"Cuda compilation tools, release 13.0, V13.0.88"
        /*0030*/ 	.string	"Build cuda_13.0.r13.0/compiler.36424714_0"
        /*0030*/ 	.string	"-arch sm_90 -m 64 "



//--------------------- .note.nv.cuinfo           --------------------------
	.section	.note.nv.cuinfo,"",@"SHT_NOTE"
	.sectionflags	@"SHF_NOTE_NV_CUINFO"
        /*0018*/ 	.short	0x0002
        /*001a*/ 	.short	0x005a
        /*001c*/ 	.short	0x0082
	.zero		2


//--------------------- .nv.info                  --------------------------
	.section	.nv.info,"",@"SHT_CUDA_INFO"
	.align	4


	//----- nvinfo : EIATTR_REGCOUNT
	.align		4
        /*0000*/ 	.byte	0x04, 0x2f
        /*0002*/ 	.short	(.L_29 - .L_28)
	.align		4
.L_28:
        /*0004*/ 	.word	index@(_ZN2at6native50_GLOBAL__N__3c582233_17_PhiloxKeySplit_cu_381daa2323philox_key_split_kernelEPKmPmll)
        /*0008*/ 	.word	0x0000001a


	//----- nvinfo : EIATTR_FRAME_SIZE
	.align		4
.L_29:
        /*000c*/ 	.byte	0x04, 0x11
        /*000e*/ 	.short	(.L_31 - .L_30)
	.align		4
.L_30:
        /*0010*/ 	.word	index@($__internal_0_$__cuda_sm20_div_s64)
        /*0014*/ 	.word	0x00000000


	//----- nvinfo : EIATTR_FRAME_SIZE
	.align		4
.L_31:
        /*0018*/ 	.byte	0x04, 0x11
        /*001a*/ 	.short	(.L_33 - .L_32)
	.align		4
.L_32:
        /*001c*/ 	.word	index@(_ZN2at6native50_GLOBAL__N__3c582233_17_PhiloxKeySplit_cu_381daa2323philox_key_split_kernelEPKmPmll)
        /*0020*/ 	.word	0x00000000


	//----- nvinfo : EIATTR_REGCOUNT
	.align		4
.L_33:
        /*0024*/ 	.byte	0x04, 0x2f
        /*0026*/ 	.short	(.L_35 - .L_34)
	.align		4
.L_34:
        /*0028*/ 	.word	index@(_ZN2at6native50_GLOBAL__N__3c582233_17_PhiloxKeySplit_cu_381daa2325philox_key_fold_in_kernelEPKmPmll)
        /*002c*/ 	.word	0x0000001a


	//----- nvinfo : EIATTR_FRAME_SIZE
	.align		4
.L_35:
        /*0030*/ 	.byte	0x04, 0x11
        /*0032*/ 	.short	(.L_37 - .L_36)
	.align		4
.L_36:
        /*0034*/ 	.word	index@(_ZN2at6native50_GLOBAL__N__3c582233_17_PhiloxKeySplit_cu_381daa2325philox_key_fold_in_kernelEPKmPmll)
        /*0038*/ 	.word	0x00000000


	//----- nvinfo : EIATTR_MIN_STACK_SIZE
	.align		4
.L_37:
        /*003c*/ 	.byte	0x04, 0x12
        /*003e*/ 	.short	(.L_39 - .L_38)
	.align		4
.L_38:
        /*0040*/ 	.word	index@(_ZN2at6native50_GLOBAL__N__3c582233_17_PhiloxKeySplit_cu_381daa2325philox_key_fold_in_kernelEPKmPmll)
        /*0044*/ 	.word	0x00000000


	//----- nvinfo : EIATTR_MIN_STACK_SIZE
	.align		4
.L_39:
        /*0048*/ 	.byte	0x04, 0x12
        /*004a*/ 	.short	(.L_41 - .L_40)
	.align		4
.L_40:
        /*004c*/ 	.word	index@(_ZN2at6native50_GLOBAL__N__3c582233_17_PhiloxKeySplit_cu_381daa2323philox_key_split_kernelEPKmPmll)
        /*0050*/ 	.word	0x00000000
.L_41:


//--------------------- .nv.compat                --------------------------
	.section	.nv.compat,"",@"SHT_CUDA_COMPAT_INFO"
	.align	4
        /*0000*/ 	.byte	0x02, 0x09, 0x00, 0x00, 0x02, 0x02, 0x01, 0x00, 0x02, 0x05, 0x05, 0x00, 0x03, 0x07, 0x01, 0x01
        /*0010*/ 	.byte	0x02, 0x03, 0x00, 0x00, 0x02, 0x06, 0x01, 0x00, 0x04, 0x0b, 0x08, 0x00, 0x00, 0x00, 0x00, 0x00
        /*0020*/ 	.byte	0x00, 0x00, 0x00, 0x00


//--------------------- .nv.info._ZN2at6native50_GLOBAL__N__3c582233_17_PhiloxKeySplit_cu_381daa2325philox_key_fold_in_kernelEPKmPmll --------------------------
	.section	.nv.info._ZN2at6native50_GLOBAL__N__3c582233_17_PhiloxKeySplit_cu_381daa2325philox_key_fold_in_kernelEPKmPmll,"",@"SHT_CUDA_INFO"
	.sectionflags	@""
	.align	4


	//----- nvinfo : EIATTR_CUDA_API_VERSION
	.align		4
        /*0000*/ 	.byte	0x04, 0x37
        /*0002*/ 	.short	(.L_43 - .L_42)
.L_42:
        /*0004*/ 	.word	0x00000082


	//----- nvinfo : EIATTR_KPARAM_INFO
	.align		4
.L_43:
        /*0008*/ 	.byte	0x04, 0x17
        /*000a*/ 	.short	(.L_45 - .L_44)
.L_44:
        /*000c*/ 	.word	0x00000000
        /*0010*/ 	.short	0x0003
        /*0012*/ 	.short	0x0018
        /*0014*/ 	.byte	0x00, 0xf0, 0x21, 0x00


	//----- nvinfo : EIATTR_KPARAM_INFO
	.align		4
.L_45:
        /*0018*/ 	.byte	0x04, 0x17
        /*001a*/ 	.short	(.L_47 - .L_46)
.L_46:
        /*001c*/ 	.word	0x00000000
        /*0020*/ 	.short	0x0002
        /*0022*/ 	.short	0x0010
        /*0024*/ 	.byte	0x00, 0xf0, 0x21, 0x00


	//----- nvinfo : EIATTR_KPARAM_INFO
	.align		4
.L_47:
        /*0028*/ 	.byte	0x04, 0x17
        /*002a*/ 	.short	(.L_49 - .L_48)
.L_48:
        /*002c*/ 	.word	0x00000000
        /*0030*/ 	.short	0x0001
        /*0032*/ 	.short	0x0008
        /*0034*/ 	.byte	0x00, 0xf0, 0x21, 0x00


	//----- nvinfo : EIATTR_KPARAM_INFO
	.align		4
.L_49:
        /*0038*/ 	.byte	0x04, 0x17
        /*003a*/ 	.short	(.L_51 - .L_50)
.L_50:
        /*003c*/ 	.word	0x00000000
        /*0040*/ 	.short	0x0000
        /*0042*/ 	.short	0x0000
        /*0044*/ 	.byte	0x00, 0xf0, 0x21, 0x00


	//----- nvinfo : EIATTR_SPARSE_MMA_MASK
	.align		4
.L_51:
        /*0048*/ 	.byte	0x03, 0x50
        /*004a*/ 	.short	0x0000


	//----- nvinfo : EIATTR_MAXREG_COUNT
	.align		4
        /*004c*/ 	.byte	0x03, 0x1b
        /*004e*/ 	.short	0x00ff


	//----- nvinfo : EIATTR_MERCURY_ISA_VERSION
	.align		4
        /*0050*/ 	.byte	0x03, 0x5f
        /*0052*/ 	.short	0x0101


	//----- nvinfo : EIATTR_EXIT_INSTR_OFFSETS
	.align		4
        /*0054*/ 	.byte	0x04, 0x1c
        /*0056*/ 	.short	(.L_53 - .L_52)


	//   ....[0]....
.L_52:
        /*0058*/ 	.word	0x00000090


	//   ....[1]....
        /*005c*/ 	.word	0x00000670


	//----- nvinfo : EIATTR_CRS_STACK_SIZE
	.align		4
.L_53:
        /*0060*/ 	.byte	0x04, 0x1e
        /*0062*/ 	.short	(.L_55 - .L_54)
.L_54:
        /*0064*/ 	.word	0x00000000


	//----- nvinfo : EIATTR_CBANK_PARAM_SIZE
	.align		4
.L_55:
        /*0068*/ 	.byte	0x03, 0x19
        /*006a*/ 	.short	0x0020


	//----- nvinfo : EIATTR_PARAM_CBANK
	.align		4
        /*006c*/ 	.byte	0x04, 0x0a
        /*006e*/ 	.short	(.L_57 - .L_56)
	.align		4
.L_56:
        /*0070*/ 	.word	index@(.nv.constant0._ZN2at6native50_GLOBAL__N__3c582233_17_PhiloxKeySplit_cu_381daa2325philox_key_fold_in_kernelEPKmPmll)
        /*0074*/ 	.short	0x0210
        /*0076*/ 	.short	0x0020


	//----- nvinfo : EIATTR_SW_WAR
	.align		4
.L_57:
        /*0078*/ 	.byte	0x04, 0x36
        /*007a*/ 	.short	(.L_59 - .L_58)
.L_58:
        /*007c*/ 	.word	0x00000008
.L_59:


//--------------------- .nv.info._ZN2at6native50_GLOBAL__N__3c582233_17_PhiloxKeySplit_cu_381daa2323philox_key_split_kernelEPKmPmll --------------------------
	.section	.nv.info._ZN2at6native50_GLOBAL__N__3c582233_17_PhiloxKeySplit_cu_381daa2323philox_key_split_kernelEPKmPmll,"",@"SHT_CUDA_INFO"
	.sectionflags	@""
	.align	4


	//----- nvinfo : EIATTR_CUDA_API_VERSION
	.align		4
        /*0000*/ 	.byte	0x04, 0x37
        /*0002*/ 	.short	(.L_61 - .L_60)
.L_60:
        /*0004*/ 	.word	0x00000082


	//----- nvinfo : EIATTR_KPARAM_INFO
	.align		4
.L_61:
        /*0008*/ 	.byte	0x04, 0x17
        /*000a*/ 	.short	(.L_63 - .L_62)
.L_62:
        /*000c*/ 	.word	0x00000000
        /*0010*/ 	.short	0x0003
        /*0012*/ 	.short	0x0018
        /*0014*/ 	.byte	0x00, 0xf0, 0x21, 0x00


	//----- nvinfo : EIATTR_KPARAM_INFO
	.align		4
.L_63:
        /*0018*/ 	.byte	0x04, 0x17
        /*001a*/ 	.short	(.L_65 - .L_64)
.L_64:
        /*001c*/ 	.word	0x00000000
        /*0020*/ 	.short	0x0002
        /*0022*/ 	.short	0x0010
        /*0024*/ 	.byte	0x00, 0xf0, 0x21, 0x00


	//----- nvinfo : EIATTR_KPARAM_INFO
	.align		4
.L_65:
        /*0028*/ 	.byte	0x04, 0x17
        /*002a*/ 	.short	(.L_67 - .L_66)
.L_66:
        /*002c*/ 	.word	0x00000000
        /*0030*/ 	.short	0x0001
        /*0032*/ 	.short	0x0008
        /*0034*/ 	.byte	0x00, 0xf0, 0x21, 0x00


	//----- nvinfo : EIATTR_KPARAM_INFO
	.align		4
.L_67:
        /*0038*/ 	.byte	0x04, 0x17
        /*003a*/ 	.short	(.L_69 - .L_68)
.L_68:
        /*003c*/ 	.word	0x00000000
        /*0040*/ 	.short	0x0000
        /*0042*/ 	.short	0x0000
        /*0044*/ 	.byte	0x00, 0xf0, 0x21, 0x00


	//----- nvinfo : EIATTR_SPARSE_MMA_MASK
	.align		4
.L_69:
        /*0048*/ 	.byte	0x03, 0x50
        /*004a*/ 	.short	0x0000


	//----- nvinfo : EIATTR_MAXREG_COUNT
	.align		4
        /*004c*/ 	.byte	0x03, 0x1b
        /*004e*/ 	.short	0x00ff


	//----- nvinfo : EIATTR_MERCURY_ISA_VERSION
	.align		4
        /*0050*/ 	.byte	0x03, 0x5f
        /*0052*/ 	.short	0x0101


	//----- nvinfo : EIATTR_EXIT_INSTR_OFFSETS
	.align		4
        /*0054*/ 	.byte	0x04, 0x1c
        /*0056*/ 	.short	(.L_71 - .L_70)


	//   ....[0]....
.L_70:
        /*0058*/ 	.word	0x000000e0


	//   ....[1]....
        /*005c*/ 	.word	0x00000920


	//----- nvinfo : EIATTR_CRS_STACK_SIZE
	.align		4
.L_71:
        /*0060*/ 	.byte	0x04, 0x1e
        /*0062*/ 	.short	(.L_73 - .L_72)
.L_72:
        /*0064*/ 	.word	0x00000000


	//----- nvinfo : EIATTR_CBANK_PARAM_SIZE
	.align		4
.L_73:
        /*0068*/ 	.byte	0x03, 0x19
        /*006a*/ 	.short	0x0020


	//----- nvinfo : EIATTR_PARAM_CBANK
	.align		4
        /*006c*/ 	.byte	0x04, 0x0a
        /*006e*/ 	.short	(.L_75 - .L_74)
	.align		4
.L_74:
        /*0070*/ 	.word	index@(.nv.constant0._ZN2at6native50_GLOBAL__N__3c582233_17_PhiloxKeySplit_cu_381daa2323philox_key_split_kernelEPKmPmll)
        /*0074*/ 	.short	0x0210
        /*0076*/ 	.short	0x0020


	//----- nvinfo : EIATTR_SW_WAR
	.align		4
.L_75:
        /*0078*/ 	.byte	0x04, 0x36
        /*007a*/ 	.short	(.L_77 - .L_76)
.L_76:
        /*007c*/ 	.word	0x00000008
.L_77:


//--------------------- .nv.callgraph             --------------------------
	.section	.nv.callgraph,"",@"SHT_CUDA_CALLGRAPH"
	.align	4
	.sectionentsize	8
	.align		4
        /*0000*/ 	.word	0x00000000
	.align		4
        /*0004*/ 	.word	0xffffffff
	.align		4
        /*0008*/ 	.word	0x00000000
	.align		4
        /*000c*/ 	.word	0xfffffffe
	.align		4
        /*0010*/ 	.word	0x00000000
	.align		4
        /*0014*/ 	.word	0xfffffffd
	.align		4
        /*0018*/ 	.word	0x00000000
	.align		4
        /*001c*/ 	.word	0xfffffffc


//--------------------- .nv.constant4             --------------------------
	.section	.nv.constant4,"a",@progbits
	.align	8
	.align		8
.nv.constant4:
        /*0000*/ 	.dword	_ZN48_INTERNAL_3c582233_17_PhiloxKeySplit_cu_381daa234cuda3std3__45__cpo5beginE
	.align		8
        /*0008*/ 	.dword	_ZN48_INTERNAL_3c582233_17_PhiloxKeySplit_cu_381daa234cuda3std3__45__cpo3endE
	.align		8
        /*0010*/ 	.dword	_ZN48_INTERNAL_3c582233_17_PhiloxKeySplit_cu_381daa234cuda3std3__45__cpo6cbeginE
	.align		8
        /*0018*/ 	.dword	_ZN48_INTERNAL_3c582233_17_PhiloxKeySplit_cu_381daa234cuda3std3__45__cpo4cendE
	.align		8
        /*0020*/ 	.dword	_ZN48_INTERNAL_3c582233_17_PhiloxKeySplit_cu_381daa234cuda3std3__45__cpo6rbeginE
	.align		8
        /*0028*/ 	.dword	_ZN48_INTERNAL_3c582233_17_PhiloxKeySplit_cu_381daa234cuda3std3__45__cpo4rendE
	.align		8
        /*0030*/ 	.dword	_ZN48_INTERNAL_3c582233_17_PhiloxKeySplit_cu_381daa234cuda3std3__45__cpo7crbeginE
	.align		8
        /*0038*/ 	.dword	_ZN48_INTERNAL_3c582233_17_PhiloxKeySplit_cu_381daa234cuda3std3__45__cpo5crendE
	.align		8
        /*0040*/ 	.dword	_ZN48_INTERNAL_3c582233_17_PhiloxKeySplit_cu_381daa234cuda3std3__450_GLOBAL__N__3c582233_17_PhiloxKeySplit_cu_381daa236ignoreE
	.align		8
        /*0048*/ 	.dword	_ZN48_INTERNAL_3c582233_17_PhiloxKeySplit_cu_381daa234cuda3std3__419piecewise_constructE
	.align		8
        /*0050*/ 	.dword	_ZN48_INTERNAL_3c582233_17_PhiloxKeySplit_cu_381daa234cuda3std3__48in_placeE
	.align		8
        /*0058*/ 	.dword	_ZN48_INTERNAL_3c582233_17_PhiloxKeySplit_cu_381daa234cuda3std3__420unreachable_sentinelE
	.align		8
        /*0060*/ 	.dword	_ZN48_INTERNAL_3c582233_17_PhiloxKeySplit_cu_381daa234cuda3std6ranges3__45__cpo4swapE
	.align		8
        /*0068*/ 	.dword	_ZN48_INTERNAL_3c582233_17_PhiloxKeySplit_cu_381daa234cuda3std6ranges3__45__cpo9iter_moveE
	.align		8
        /*0070*/ 	.dword	_ZN48_INTERNAL_3c582233_17_PhiloxKeySplit_cu_381daa234cuda3std6ranges3__45__cpo5beginE
	.align		8
        /*0078*/ 	.dword	_ZN48_INTERNAL_3c582233_17_PhiloxKeySplit_cu_381daa234cuda3std6ranges3__45__cpo3endE
	.align		8
        /*0080*/ 	.dword	_ZN48_INTERNAL_3c582233_17_PhiloxKeySplit_cu_381daa234cuda3std6ranges3__45__cpo6cbeginE
	.align		8
        /*0088*/ 	.dword	_ZN48_INTERNAL_3c582233_17_PhiloxKeySplit_cu_381daa234cuda3std6ranges3__45__cpo4cendE
	.align		8
        /*0090*/ 	.dword	_ZN48_INTERNAL_3c582233_17_PhiloxKeySplit_cu_381daa234cuda3std6ranges3__45__cpo7advanceE
	.align		8
        /*0098*/ 	.dword	_ZN48_INTERNAL_3c582233_17_PhiloxKeySplit_cu_381daa234cuda3std6ranges3__45__cpo9iter_swapE
	.align		8
        /*00a0*/ 	.dword	_ZN48_INTERNAL_3c582233_17_PhiloxKeySplit_cu_381daa234cuda3std6ranges3__45__cpo4nextE
	.align		8
        /*00a8*/ 	.dword	_ZN48_INTERNAL_3c582233_17_PhiloxKeySplit_cu_381daa234cuda3std6ranges3__45__cpo4prevE
	.align		8
        /*00b0*/ 	.dword	_ZN48_INTERNAL_3c582233_17_PhiloxKeySplit_cu_381daa234cuda3std6ranges3__45__cpo4dataE
	.align		8
        /*00b8*/ 	.dword	_ZN48_INTERNAL_3c582233_17_PhiloxKeySplit_cu_381daa234cuda3std6ranges3__45__cpo5cdataE
	.align		8
        /*00c0*/ 	.dword	_ZN48_INTERNAL_3c582233_17_PhiloxKeySplit_cu_381daa234cuda3std6ranges3__45__cpo4sizeE
	.align		8
        /*00c8*/ 	.dword	_ZN48_INTERNAL_3c582233_17_PhiloxKeySplit_cu_381daa234cuda3std6ranges3__45__cpo5ssizeE
	.align		8
        /*00d0*/ 	.dword	_ZN48_INTERNAL_3c582233_17_PhiloxKeySplit_cu_381daa234cuda3std6ranges3__45__cpo8distanceE
	.align		8
        /*00d8*/ 	.dword	_ZN48_INTERNAL_3c582233_17_PhiloxKeySplit_cu_381daa236thrust23THRUST_300001_SM_900_NS6system6detail10sequential3seqE


//--------------------- .text._ZN2at6native50_GLOBAL__N__3c582233_17_PhiloxKeySplit_cu_381daa2325philox_key_fold_in_kernelEPKmPmll --------------------------
	.section	.text._ZN2at6native50_GLOBAL__N__3c582233_17_PhiloxKeySplit_cu_381daa2325philox_key_fold_in_kernelEPKmPmll,"ax",@progbits
	.align	128
.text._ZN2at6native50_GLOBAL__N__3c582233_17_PhiloxKeySplit_cu_381daa2325philox_key_fold_in_kernelEPKmPmll:
        .type           _ZN2at6native50_GLOBAL__N__3c582233_17_PhiloxKeySplit_cu_381daa2325philox_key_fold_in_kernelEPKmPmll,@function
        .size           _ZN2at6native50_GLOBAL__N__3c582233_17_PhiloxKeySplit_cu_381daa2325philox_key_fold_in_kernelEPKmPmll,(.L_x_8 - _ZN2at6native50_GLOBAL__N__3c582233_17_PhiloxKeySplit_cu_381daa2325philox_key_fold_in_kernelEPKmPmll)
        .other          _ZN2at6native50_GLOBAL__N__3c582233_17_PhiloxKeySplit_cu_381daa2325philox_key_fold_in_kernelEPKmPmll,@"STO_CUDA_ENTRY STV_DEFAULT"
_ZN2at6native50_GLOBAL__N__3c582233_17_PhiloxKeySplit_cu_381daa2325philox_key_fold_in_kernelEPKmPmll:
[----:B------:R-:W-:Y:S01]  /*0000*/  LDC R1, c[0x0][0x28] ;  /* 0x00000a00ff017b82 */ /* 0x000fe20000000800 */
[----:B------:R-:W0:Y:S07]  /*0010*/  S2R R2, SR_TID.X ;  /* 0x0000000000027919 */ /* 0x000e2e0000002100 */
[----:B------:R-:W0:Y:S01]  /*0020*/  S2UR UR4, SR_CTAID.X ;  /* 0x00000000000479c3 */ /* 0x000e220000002500 */
[----:B------:R-:W-:Y:S01]  /*0030*/  IMAD.MOV.U32 R3, RZ, RZ, RZ ;  /* 0x000000ffff037224 */ /* 0x000fe200078e00ff */
[----:B------:R-:W-:-:S06]  /*0040*/  ULDC.64 UR6, c[0x0][0x220] ;  /* 0x0000880000067ab9 */ /* 0x000fcc0000000a00 */
[----:B------:R-:W0:Y:S02]  /*0050*/  LDC R5, c[0x0][RZ] ;  /* 0x00000000ff057b82 */ /* 0x000e240000000800 */
[----:B0-----:R-:W-:-:S03]  /*0060*/  IMAD.WIDE.U32 R16, R5, UR4, R2 ;  /* 0x0000000405107c25 */ /* 0x001fc6000f8e0002 */
[----:B------:R-:W-:-:S04]  /*0070*/  ISETP.GE.U32.AND P0, PT, R16, UR6, PT ;  /* 0x0000000610007c0c */ /* 0x000fc8000bf06070 */
[----:B------:R-:W-:-:S13]  /*0080*/  ISETP.GE.AND.EX P0, PT, R17, UR7, PT, P0 ;  /* 0x0000000711007c0c */ /* 0x000fda000bf06300 */
[----:B------:R-:W-:Y:S05]  /*0090*/  @P0 EXIT ;  /* 0x000000000000094d */ /* 0x000fea0003800000 */
[----:B------:R-:W-:Y:S01]  /*00a0*/  IMAD.SHL.U32 R4, R16, 0x10, RZ ;  /* 0x0000001010047824 */ /* 0x000fe200078e00ff */
[----:B------:R-:W-:Y:S01]  /*00b0*/  ULDC UR5, c[0x0][0xc] ;  /* 0x0000030000057ab9 */ /* 0x000fe20000000800 */
[----:B------:R-:W-:Y:S01]  /*00c0*/  UMOV UR4, URZ ;  /* 0x0000003f00047c82 */ /* 0x000fe20008000000 */
[----:B------:R-:W-:Y:S01]  /*00d0*/  IMAD.WIDE.U32 R2, R5, UR5, RZ ;  /* 0x0000000505027c25 */ /* 0x000fe2000f8e00ff */
[----:B------:R-:W-:Y:S01]  /*00e0*/  ULDC.64 UR8, c[0x0][0x218] ;  /* 0x0000860000087ab9 */ /* 0x000fe20000000a00 */
[----:B------:R-:W-:Y:S01]  /*00f0*/  LOP3.LUT R4, R4, 0x8, RZ, 0xfc, !PT ;  /* 0x0000000804047812 */ /* 0x000fe200078efcff */
[----:B------:R-:W-:Y:S01]  /*0100*/  ULDC.64 UR10, c[0x0][0x210] ;  /* 0x00008400000a7ab9 */ /* 0x000fe20000000a00 */
[----:B------:R-:W-:Y:S01]  /*0110*/  SHF.L.U64.HI R5, R16, 0x4, R17 ;  /* 0x0000000410057819 */ /* 0x000fe20000010211 */
[----:B------:R-:W-:Y:S01]  /*0120*/  VIADD R0, R3, UR4 ;  /* 0x0000000403007c36 */ /* 0x000fe20008000000 */
[C---:B------:R-:W-:Y:S01]  /*0130*/  IADD3 R22, P0, R4.reuse, UR8, RZ ;  /* 0x0000000804167c10 */ /* 0x040fe2000ff1e0ff */
[----:B------:R-:W-:Y:S01]  /*0140*/  ULDC.64 UR4, c[0x0][0x208] ;  /* 0x0000820000047ab9 */ /* 0x000fe20000000a00 */
[----:B------:R-:W-:-:S02]  /*0150*/  IADD3 R4, P1, R4, UR10, RZ ;  /* 0x0000000a04047c10 */ /* 0x000fc4000ff3e0ff */
[C---:B------:R-:W-:Y:S01]  /*0160*/  IADD3.X R23, R5.reuse, UR9, RZ, P0, !PT ;  /* 0x0000000905177c10 */ /* 0x040fe200087fe4ff */
[----:B------:R-:W-:Y:S01]  /*0170*/  ULDC.64 UR8, c[0x0][0x228] ;  /* 0x00008a0000087ab9 */ /* 0x000fe20000000a00 */
[----:B------:R-:W-:Y:S02]  /*0180*/  IADD3.X R5, R5, UR11, RZ, P1, !PT ;  /* 0x0000000b05057c10 */ /* 0x000fe40008ffe4ff */
[C---:B------:R-:W-:Y:S02]  /*0190*/  SHF.L.U32 R21, R2.reuse, 0x4, RZ ;  /* 0x0000000402157819 */ /* 0x040fe400000006ff */
[----:B------:R-:W-:-:S07]  /*01a0*/  SHF.L.U64.HI R19, R2, 0x4, R0 ;  /* 0x0000000402137819 */ /* 0x000fce0000010200 */
.L_x_0:
[----:B------:R-:W2:Y:S04]  /*01b0*/  LDG.E.64.CONSTANT R8, desc[UR4][R4.64] ;  /* 0x0000000404087981 */ /* 0x000ea8000c1e9b00 */
[----:B0-----:R0:W3:Y:S02]  /*01c0*/  LDG.E.64.CONSTANT R6, desc[UR4][R4.64+-0x8] ;  /* 0xfffff80404067981 */ /* 0x0010e4000c1e9b00 */
[----:B0-----:R-:W-:-:S05]  /*01d0*/  IADD3 R4, P2, R4, R21, RZ ;  /* 0x0000001504047210 */ /* 0x001fca0007f5e0ff */
[----:B------:R-:W-:Y:S01]  /*01e0*/  IMAD.X R5, R5, 0x1, R19, P2 ;  /* 0x0000000105057824 */ /* 0x000fe200010e0613 */
[----:B--2---:R-:W-:-:S04]  /*01f0*/  IADD3 R12, P0, R8, UR8, RZ ;  /* 0x00000008080c7c10 */ /* 0x004fc8000ff1e0ff */
[----:B------:R-:W-:Y:S01]  /*0200*/  IADD3.X R9, R9, UR9, RZ, P0, !PT ;  /* 0x0000000909097c10 */ /* 0x000fe200087fe4ff */
[----:B------:R-:W-:Y:S01]  /*0210*/  IMAD.WIDE.U32 R12, R12, -0x2daee0ad, RZ ;  /* 0xd2511f530c0c7825 */ /* 0x000fe200078e00ff */
[----:B------:R-:W-:Y:S02]  /*0220*/  IADD3 R16, P0, R16, R2, RZ ;  /* 0x0000000210107210 */ /* 0x000fe40007f1e0ff */
[----:B---3--:R-:W-:Y:S01]  /*0230*/  LOP3.LUT R10, R9, R6, RZ, 0x3c, !PT ;  /* 0x00000006090a7212 */ /* 0x008fe200078e3cff */
[----:B------:R-:W-:Y:S01]  /*0240*/  VIADD R15, R7, 0xbb67ae85 ;  /* 0xbb67ae85070f7836 */ /* 0x000fe20000000000 */
[----:B------:R-:W-:Y:S01]  /*0250*/  LOP3.LUT R8, R13, R7, RZ, 0x3c, !PT ;  /* 0x000000070d087212 */ /* 0x000fe200078e3cff */
[----:B------:R-:W-:Y:S02]  /*0260*/  VIADD R13, R6, 0x9e3779b9 ;  /* 0x9e3779b9060d7836 */ /* 0x000fe40000000000 */
[----:B------:R-:W-:-:S04]  /*0270*/  IMAD.WIDE.U32 R10, R10, -0x2daee0ad, RZ ;  /* 0xd2511f530a0a7825 */ /* 0x000fc800078e00ff */
[----:B------:R-:W-:Y:S01]  /*0280*/  IMAD.WIDE.U32 R8, R8, -0x326172a9, RZ ;  /* 0xcd9e8d5708087825 */ /* 0x000fe200078e00ff */
[----:B------:R-:W-:-:S03]  /*0290*/  LOP3.LUT R15, R11, R12, R15, 0x96, !PT ;  /* 0x0000000c0b0f7212 */ /* 0x000fc600078e960f */
[----:B------:R-:W-:Y:S01]  /*02a0*/  VIADD R11, R7, 0x76cf5d0a ;  /* 0x76cf5d0a070b7836 */ /* 0x000fe20000000000 */
[----:B------:R-:W-:Y:S01]  /*02b0*/  LOP3.LUT R13, R13, R9, RZ, 0x3c, !PT ;  /* 0x000000090d0d7212 */ /* 0x000fe200078e3cff */
[----:B------:R-:W-:Y:S01]  /*02c0*/  IMAD.WIDE.U32 R14, R15, -0x326172a9, RZ ;  /* 0xcd9e8d570f0e7825 */ /* 0x000fe200078e00ff */
[----:B------:R-:W-:-:S03]  /*02d0*/  IADD3 R9, R6, 0x3c6ef372, RZ ;  /* 0x3c6ef37206097810 */ /* 0x000fc60007ffe0ff */
[----:B------:R-:W-:-:S04]  /*02e0*/  IMAD.WIDE.U32 R12, R13, -0x2daee0ad, RZ ;  /* 0xd2511f530d0c7825 */ /* 0x000fc800078e00ff */
[----:B------:R-:W-:Y:S01]  /*02f0*/  IMAD.X R17, R17, 0x1, R0, P0 ;  /* 0x0000000111117824 */ /* 0x000fe200000e0600 */
[----:B------:R-:W-:Y:S01]  /*0300*/  LOP3.LUT R11, R13, R10, R11, 0x96, !PT ;  /* 0x0000000a0d0b7212 */ /* 0x000fe200078e960b */
[----:B------:R-:W-:Y:S01]  /*0310*/  VIADD R13, R6, 0xdaa66d2b ;  /* 0xdaa66d2b060d7836 */ /* 0x000fe20000000000 */
[----:B------:R-:W-:Y:S01]  /*0320*/  LOP3.LUT R10, R15, R8, R9, 0x96, !PT ;  /* 0x000000080f0a7212 */ /* 0x000fe200078e9609 */
[----:B------:R-:W-:Y:S01]  /*0330*/  VIADD R15, R7, 0x32370b8f ;  /* 0x32370b8f070f7836 */ /* 0x000fe20000000000 */
[----:B------:R-:W-:Y:S01]  /*0340*/  ISETP.GE.U32.AND P0, PT, R16, UR6, PT ;  /* 0x0000000610007c0c */ /* 0x000fe2000bf06070 */
[----:B------:R-:W-:-:S03]  /*0350*/  IMAD.WIDE.U32 R8, R11, -0x326172a9, RZ ;  /* 0xcd9e8d570b087825 */ /* 0x000fc600078e00ff */
[----:B------:R-:W-:Y:S01]  /*0360*/  ISETP.GE.AND.EX P0, PT, R17, UR7, PT, P0 ;  /* 0x0000000711007c0c */ /* 0x000fe2000bf06300 */
[----:B------:R-:W-:Y:S01]  /*0370*/  IMAD.WIDE.U32 R10, R10, -0x2daee0ad, RZ ;  /* 0xd2511f530a0a7825 */ /* 0x000fe200078e00ff */
[----:B------:R-:W-:Y:S02]  /*0380*/  LOP3.LUT R13, R9, R14, R13, 0x96, !PT ;  /* 0x0000000e090d7212 */ /* 0x000fe400078e960d */
[----:B------:R-:W-:Y:S02]  /*0390*/  IADD3 R9, R6, 0x78dde6e4, RZ ;  /* 0x78dde6e406097810 */ /* 0x000fe40007ffe0ff */
[----:B------:R-:W-:Y:S01]  /*03a0*/  LOP3.LUT R15, R11, R12, R15, 0x96, !PT ;  /* 0x0000000c0b0f7212 */ /* 0x000fe200078e960f */
[----:B------:R-:W-:Y:S02]  /*03b0*/  VIADD R11, R7, 0xed9eba14 ;  /* 0xed9eba14070b7836 */ /* 0x000fe40000000000 */
[----:B------:R-:W-:-:S04]  /*03c0*/  IMAD.WIDE.U32 R12, R13, -0x2daee0ad, RZ ;  /* 0xd2511f530d0c7825 */ /* 0x000fc800078e00ff */
[----:B------:R-:W-:Y:S01]  /*03d0*/  IMAD.WIDE.U32 R14, R15, -0x326172a9, RZ ;  /* 0xcd9e8d570f0e7825 */ /* 0x000fe200078e00ff */
[----:B------:R-:W-:-:S03]  /*03e0*/  LOP3.LUT R11, R13, R10, R11, 0x96, !PT ;  /* 0x0000000a0d0b7212 */ /* 0x000fc600078e960b */
[----:B------:R-:W-:Y:S01]  /*03f0*/  VIADD R13, R6, 0x1715609d ;  /* 0x1715609d060d7836 */ /* 0x000fe20000000000 */
[----:B------:R-:W-:Y:S01]  /*0400*/  LOP3.LUT R10, R15, R8, R9, 0x96, !PT ;  /* 0x000000080f0a7212 */ /* 0x000fe200078e9609 */
[----:B------:R-:W-:-:S04]  /*0410*/  IMAD.WIDE.U32 R8, R11, -0x326172a9, RZ ;  /* 0xcd9e8d570b087825 */ /* 0x000fc800078e00ff */
[----:B------:R-:W-:Y:S01]  /*0420*/  IMAD.WIDE.U32 R10, R10, -0x2daee0ad, RZ ;  /* 0xd2511f530a0a7825 */ /* 0x000fe200078e00ff */
[----:B------:R-:W-:Y:S02]  /*0430*/  LOP3.LUT R13, R9, R14, R13, 0x96, !PT ;  /* 0x0000000e090d7212 */ /* 0x000fe400078e960d */
[----:B------:R-:W-:Y:S01]  /*0440*/  IADD3 R9, R6, -0x4ab325aa, RZ ;  /* 0xb54cda5606097810 */ /* 0x000fe20007ffe0ff */
[----:B------:R-:W-:-:S05]  /*0450*/  VIADD R15, R7, 0xa9066899 ;  /* 0xa9066899070f7836 */ /* 0x000fca0000000000 */
        /* <DEDUP_REMOVED lines=10> */
[C---:B------:R-:W-:Y:S01]  /*0500*/  IADD3 R11, R7.reuse, -0x24c28bd8, RZ ;  /* 0xdb3d7428070b7810 */ /* 0x040fe20007ffe0ff */
[C---:B------:R-:W-:Y:S01]  /*0510*/  VIADD R15, R7.reuse, 0x1fd5c5a3 ;  /* 0x1fd5c5a3070f7836 */ /* 0x040fe20000000000 */
[----:B------:R-:W-:-:S04]  /*0520*/  IADD3 R7, R7, -0x695add53, RZ ;  /* 0x96a522ad07077810 */ /* 0x000fc80007ffe0ff */
[----:B------:R-:W-:Y:S01]  /*0530*/  LOP3.LUT R15, R9, R12, R15, 0x96, !PT ;  /* 0x0000000c090f7212 */ /* 0x000fe200078e960f */
[----:B------:R-:W-:-:S04]  /*0540*/  IMAD.WIDE.U32 R12, R13, -0x2daee0ad, RZ ;  /* 0xd2511f530d0c7825 */ /* 0x000fc800078e00ff */
[----:B------:R-:W-:Y:S01]  /*0550*/  IMAD.WIDE.U32 R14, R15, -0x326172a9, RZ ;  /* 0xcd9e8d570f0e7825 */ /* 0x000fe200078e00ff */
[----:B------:R-:W-:-:S03]  /*0560*/  LOP3.LUT R11, R13, R8, R11, 0x96, !PT ;  /* 0x000000080d0b7212 */ /* 0x000fc600078e960b */
[----:B------:R-:W-:-:S05]  /*0570*/  VIADD R9, R6, 0xf1bbcdc8 ;  /* 0xf1bbcdc806097836 */ /* 0x000fca0000000000 */
[----:B------:R-:W-:Y:S01]  /*0580*/  LOP3.LUT R9, R15, R10, R9, 0x96, !PT ;  /* 0x0000000a0f097212 */ /* 0x000fe200078e9609 */
[----:B------:R-:W-:Y:S02]  /*0590*/  VIADD R15, R6, 0x8ff34781 ;  /* 0x8ff34781060f7836 */ /* 0x000fe40000000000 */
[----:B------:R-:W-:-:S04]  /*05a0*/  IMAD.WIDE.U32 R10, R11, -0x326172a9, RZ ;  /* 0xcd9e8d570b0a7825 */ /* 0x000fc800078e00ff */
[----:B------:R-:W-:Y:S01]  /*05b0*/  IMAD.WIDE.U32 R8, R9, -0x2daee0ad, RZ ;  /* 0xd2511f5309087825 */ /* 0x000fe200078e00ff */
[----:B------:R-:W-:Y:S02]  /*05c0*/  LOP3.LUT R14, R11, R14, R15, 0x96, !PT ;  /* 0x0000000e0b0e7212 */ /* 0x000fe400078e960f */
[----:B------:R-:W-:Y:S01]  /*05d0*/  MOV R15, R10 ;  /* 0x0000000a000f7202 */ /* 0x000fe20000000f00 */
[----:B------:R-:W-:Y:S01]  /*05e0*/  IMAD.MOV.U32 R6, RZ, RZ, R22 ;  /* 0x000000ffff067224 */ /* 0x000fe200078e0016 */
[----:B------:R-:W-:Y:S01]  /*05f0*/  LOP3.LUT R12, R9, R12, R7, 0x96, !PT ;  /* 0x0000000c090c7212 */ /* 0x000fe200078e9607 */
[----:B------:R-:W-:Y:S02]  /*0600*/  IMAD.MOV.U32 R7, RZ, RZ, R23 ;  /* 0x000000ffff077224 */ /* 0x000fe400078e0017 */
[----:B------:R-:W-:Y:S01]  /*0610*/  IMAD.MOV.U32 R13, RZ, RZ, R8 ;  /* 0x000000ffff0d7224 */ /* 0x000fe200078e0008 */
[----:B------:R-:W-:Y:S02]  /*0620*/  IADD3 R22, P1, R6, R21, RZ ;  /* 0x0000001506167210 */ /* 0x000fe40007f3e0ff */
[----:B------:R0:W-:Y:S02]  /*0630*/  STG.E.64 desc[UR4][R6.64+-0x8], R14 ;  /* 0xfffff80e06007986 */ /* 0x0001e4000c101b04 */
[----:B------:R-:W-:-:S02]  /*0640*/  IADD3.X R23, R7, R19, RZ, P1, !PT ;  /* 0x0000001307177210 */ /* 0x000fc40000ffe4ff */
[----:B------:R0:W-:Y:S01]  /*0650*/  STG.E.64 desc[UR4][R6.64], R12 ;  /* 0x0000000c06007986 */ /* 0x0001e2000c101b04 */
[----:B------:R-:W-:Y:S06]  /*0660*/  @!P0 BRA `(.L_x_0) ;  /* 0xfffffff800d08947 */ /* 0x000fec000383ffff */
[----:B------:R-:W-:Y:S05]  /*0670*/  EXIT ;  /* 0x000000000000794d */ /* 0x000fea0003800000 */
.L_x_1:
[----:B------:R-:W-:-:S00]  /*0680*/  BRA `(.L_x_1) ;  /* 0xfffffffc00fc7947 */ /* 0x000fc0000383ffff */
[----:B------:R-:W-:-:S00]  /*0690*/  NOP ;  /* 0x0000000000007918 */ /* 0x000fc00000000000 */
        /* <DEDUP_REMOVED lines=14> */
.L_x_8:


//--------------------- .text._ZN2at6native50_GLOBAL__N__3c582233_17_PhiloxKeySplit_cu_381daa2323philox_key_split_kernelEPKmPmll --------------------------
	.section	.text._ZN2at6native50_GLOBAL__N__3c582233_17_PhiloxKeySplit_cu_381daa2323philox_key_split_kernelEPKmPmll,"ax",@progbits
	.align	128
.text._ZN2at6native50_GLOBAL__N__3c582233_17_PhiloxKeySplit_cu_381daa2323philox_key_split_kernelEPKmPmll:
        .type           _ZN2at6native50_GLOBAL__N__3c582233_17_PhiloxKeySplit_cu_381daa2323philox_key_split_kernelEPKmPmll,@function
        .size           _ZN2at6native50_GLOBAL__N__3c582233_17_PhiloxKeySplit_cu_381daa2323philox_key_split_kernelEPKmPmll,(.L_x_9 - _ZN2at6native50_GLOBAL__N__3c582233_17_PhiloxKeySplit_cu_381daa2323philox_key_split_kernelEPKmPmll)
        .other          _ZN2at6native50_GLOBAL__N__3c582233_17_PhiloxKeySplit_cu_381daa2323philox_key_split_kernelEPKmPmll,@"STO_CUDA_ENTRY STV_DEFAULT"
_ZN2at6native50_GLOBAL__N__3c582233_17_PhiloxKeySplit_cu_381daa2323philox_key_split_kernelEPKmPmll:
[----:B------:R-:W-:Y:S01]  /*0000*/  LDC R1, c[0x0][0x28] ;  /* 0x00000a00ff017b82 */ /* 0x000fe20000000800 */
[----:B------:R-:W0:Y:S07]  /*0010*/  S2R R2, SR_TID.X ;  /* 0x0000000000027919 */ /* 0x000e2e0000002100 */
[----:B------:R-:W0:Y:S01]  /*0020*/  S2UR UR5, SR_CTAID.X ;  /* 0x00000000000579c3 */ /* 0x000e220000002500 */
[----:B------:R-:W-:Y:S01]  /*0030*/  ULDC.64 UR8, c[0x0][0x228] ;  /* 0x00008a0000087ab9 */ /* 0x000fe20000000a00 */
[----:B------:R-:W-:Y:S01]  /*0040*/  ULDC.64 UR10, c[0x0][0x220] ;  /* 0x00008800000a7ab9 */ /* 0x000fe20000000a00 */
[----:B------:R-:W-:Y:S01]  /*0050*/  IMAD.MOV.U32 R3, RZ, RZ, RZ ;  /* 0x000000ffff037224 */ /* 0x000fe200078e00ff */
[----:B------:R-:W-:-:S02]  /*0060*/  UIMAD UR4, UR9, UR10, URZ ;  /* 0x0000000a090472a4 */ /* 0x000fc4000f8e023f */
[----:B------:R-:W-:Y:S02]  /*0070*/  UIMAD.WIDE.U32 UR6, UR8, UR10, URZ ;  /* 0x0000000a080672a5 */ /* 0x000fe4000f8e003f */
[----:B------:R-:W0:Y:S01]  /*0080*/  LDC R5, c[0x0][RZ] ;  /* 0x00000000ff057b82 */ /* 0x000e220000000800 */
[----:B------:R-:W-:-:S04]  /*0090*/  UIMAD UR4, UR8, UR11, UR4 ;  /* 0x0000000b080472a4 */ /* 0x000fc8000f8e0204 */
[----:B------:R-:W-:Y:S01]  /*00a0*/  UIADD3 UR8, UR7, UR4, URZ ;  /* 0x0000000407087290 */ /* 0x000fe2000fffe03f */
[----:B0-----:R-:W-:-:S03]  /*00b0*/  IMAD.WIDE.U32 R16, R5, UR5, R2 ;  /* 0x0000000505107c25 */ /* 0x001fc6000f8e0002 */
[----:B------:R-:W-:-:S04]  /*00c0*/  ISETP.GE.U32.AND P0, PT, R16, UR6, PT ;  /* 0x0000000610007c0c */ /* 0x000fc8000bf06070 */
[----:B------:R-:W-:-:S13]  /*00d0*/  ISETP.GE.AND.EX P0, PT, R17, UR8, PT, P0 ;  /* 0x0000000811007c0c */ /* 0x000fda000bf06300 */
[----:B------:R-:W-:Y:S05]  /*00e0*/  @P0 EXIT ;  /* 0x000000000000094d */ /* 0x000fea0003800000 */
[----:B------:R-:W-:Y:S01]  /*00f0*/  ULDC UR5, c[0x0][0xc] ;  /* 0x0000030000057ab9 */ /* 0x000fe20000000800 */
[----:B------:R-:W-:Y:S01]  /*0100*/  UMOV UR4, URZ ;  /* 0x0000003f00047c82 */ /* 0x000fe20008000000 */
[----:B------:R-:W-:Y:S01]  /*0110*/  IMAD.WIDE.U32 R2, R5, UR5, RZ ;  /* 0x0000000505027c25 */ /* 0x000fe2000f8e00ff */
[----:B------:R-:W-:Y:S01]  /*0120*/  BSSY B0, `(.L_x_2) ;  /* 0x000007f000007945 */ /* 0x000fe20003800000 */
[----:B------:R-:W-:Y:S01]  /*0130*/  ULDC.64 UR10, c[0x0][0x208] ;  /* 0x00008200000a7ab9 */ /* 0x000fe20000000a00 */
[----:B------:R-:W-:Y:S01]  /*0140*/  ULDC UR9, c[0x0][0x224] ;  /* 0x0000890000097ab9 */ /* 0x000fe20000000800 */
[----:B------:R-:W-:Y:S01]  /*0150*/  VIADD R0, R3, UR4 ;  /* 0x0000000403007c36 */ /* 0x000fe20008000000 */
[----:B------:R-:W-:Y:S01]  /*0160*/  ULDC UR20, c[0x0][0x220] ;  /* 0x0000880000147ab9 */ /* 0x000fe20000000800 */
[----:B------:R-:W-:Y:S01]  /*0170*/  ULDC.64 UR18, c[0x0][0x220] ;  /* 0x0000880000127ab9 */ /* 0x000fe20000000a00 */
[----:B------:R-:W-:Y:S01]  /*0180*/  ULDC.64 UR12, c[0x0][0x210] ;  /* 0x00008400000c7ab9 */ /* 0x000fe20000000a00 */
[----:B------:R-:W-:-:S05]  /*0190*/  ULDC.64 UR14, c[0x0][0x218] ;  /* 0x00008600000e7ab9 */ /* 0x000fca0000000a00 */
.L_x_6:
[----:B------:R-:W-:Y:S01]  /*01a0*/  MOV R20, UR9 ;  /* 0x0000000900147c02 */ /* 0x000fe20008000f00 */
[----:B------:R-:W-:Y:S03]  /*01b0*/  BSSY B1, `(.L_x_3) ;  /* 0x0000027000017945 */ /* 0x000fe60003800000 */
[----:B------:R-:W-:-:S04]  /*01c0*/  LOP3.LUT R4, R17, R20, RZ, 0xfc, !PT ;  /* 0x0000001411047212 */ /* 0x000fc800078efcff */
[----:B------:R-:W-:-:S13]  /*01d0*/  ISETP.NE.U32.AND P0, PT, R4, RZ, PT ;  /* 0x000000ff0400720c */ /* 0x000fda0003f05070 */
[----:B------:R-:W-:Y:S05]  /*01e0*/  @!P0 BRA `(.L_x_4) ;  /* 0x00000000002c8947 */ /* 0x000fea0003800000 */
[----:B------:R-:W-:-:S07]  /*01f0*/  MOV R4, 0x210 ;  /* 0x0000021000047802 */ /* 0x000fce0000000f00 */
[----:B------:R-:W-:Y:S05]  /*0200*/  CALL.REL.NOINC `($__internal_0_$__cuda_sm20_div_s64) ;  /* 0x0000000400c87944 */ /* 0x000fea0003c00000 */
[----:B------:R-:W-:Y:S01]  /*0210*/  IADD3 R4, P0, RZ, -R6, RZ ;  /* 0x80000006ff047210 */ /* 0x000fe20007f1e0ff */
[----:B------:R-:W-:Y:S01]  /*0220*/  IMAD.U32 R21, RZ, RZ, UR18 ;  /* 0x00000012ff157e24 */ /* 0x000fe2000f8e00ff */
[----:B------:R-:W-:-:S03]  /*0230*/  MOV R20, UR19 ;  /* 0x0000001300147c02 */ /* 0x000fc60008000f00 */
[----:B------:R-:W-:Y:S02]  /*0240*/  IMAD.X R8, RZ, RZ, ~R7, P0 ;  /* 0x000000ffff087224 */ /* 0x000fe400000e0e07 */
[----:B------:R-:W-:-:S04]  /*0250*/  IMAD.WIDE.U32 R18, R4, R21, R16 ;  /* 0x0000001504127225 */ /* 0x000fc800078e0010 */
[----:B------:R-:W-:-:S04]  /*0260*/  IMAD R5, R8, R21, RZ ;  /* 0x0000001508057224 */ /* 0x000fc800078e02ff */
[----:B------:R-:W-:-:S04]  /*0270*/  IMAD R5, R4, R20, R5 ;  /* 0x0000001404057224 */ /* 0x000fc800078e0205 */
[----:B------:R-:W-:Y:S01]  /*0280*/  IMAD.IADD R19, R19, 0x1, R5 ;  /* 0x0000000113137824 */ /* 0x000fe200078e0205 */
[----:B------:R-:W-:Y:S06]  /*0290*/  BRA `(.L_x_5) ;  /* 0x0000000000607947 */ /* 0x000fec0003800000 */
.L_x_4:
[----:B------:R-:W-:Y:S02]  /*02a0*/  IMAD.U32 R21, RZ, RZ, UR20 ;  /* 0x00000014ff157e24 */ /* 0x000fe4000f8e00ff */
[----:B------:R-:W-:Y:S02]  /*02b0*/  IMAD.MOV.U32 R19, RZ, RZ, RZ ;  /* 0x000000ffff137224 */ /* 0x000fe400078e00ff */
[----:B------:R-:W0:Y:S01]  /*02c0*/  I2F.U32.RP R6, R21 ;  /* 0x0000001500067306 */ /* 0x000e220000209000 */
[----:B------:R-:W-:-:S07]  /*02d0*/  ISETP.NE.U32.AND P2, PT, R21, RZ, PT ;  /* 0x000000ff1500720c */ /* 0x000fce0003f45070 */
[----:B0-----:R-:W0:Y:S02]  /*02e0*/  MUFU.RCP R6, R6 ;  /* 0x0000000600067308 */ /* 0x001e240000001000 */
[----:B0-----:R-:W-:-:S06]  /*02f0*/  IADD3 R4, R6, 0xffffffe, RZ ;  /* 0x0ffffffe06047810 */ /* 0x001fcc0007ffe0ff */
[----:B------:R0:W1:Y:S02]  /*0300*/  F2I.FTZ.U32.TRUNC.NTZ R5, R4 ;  /* 0x0000000400057305 */ /* 0x000064000021f000 */
[----:B0-----:R-:W-:Y:S02]  /*0310*/  IMAD.MOV.U32 R4, RZ, RZ, RZ ;  /* 0x000000ffff047224 */ /* 0x001fe400078e00ff */
[----:B-1----:R-:W-:-:S04]  /*0320*/  IMAD R7, R5, R21, RZ ;  /* 0x0000001505077224 */ /* 0x002fc800078e02ff */
[----:B------:R-:W-:-:S04]  /*0330*/  IMAD.MOV R7, RZ, RZ, -R7 ;  /* 0x000000ffff077224 */ /* 0x000fc800078e0a07 */
[----:B------:R-:W-:-:S04]  /*0340*/  IMAD.HI.U32 R5, R5, R7, R4 ;  /* 0x0000000705057227 */ /* 0x000fc800078e0004 */
[----:B------:R-:W-:Y:S02]  /*0350*/  IMAD.MOV.U32 R7, RZ, RZ, RZ ;  /* 0x000000ffff077224 */ /* 0x000fe400078e00ff */
[----:B------:R-:W-:-:S05]  /*0360*/  IMAD.HI.U32 R5, R5, R16, RZ ;  /* 0x0000001005057227 */ /* 0x000fca00078e00ff */
[----:B------:R-:W-:-:S05]  /*0370*/  IADD3 R8, -R5, RZ, RZ ;  /* 0x000000ff05087210 */ /* 0x000fca0007ffe1ff */
[----:B------:R-:W-:-:S05]  /*0380*/  IMAD R8, R21, R8, R16 ;  /* 0x0000000815087224 */ /* 0x000fca00078e0210 */
[----:B------:R-:W-:-:S13]  /*0390*/  ISETP.GE.U32.AND P0, PT, R8, R21, PT ;  /* 0x000000150800720c */ /* 0x000fda0003f06070 */
[----:B------:R-:W-:Y:S02]  /*03a0*/  @P0 IMAD.IADD R8, R8, 0x1, -R21 ;  /* 0x0000000108080824 */ /* 0x000fe400078e0a15 */
[----:B------:R-:W-:-:S03]  /*03b0*/  @P0 VIADD R5, R5, 0x1 ;  /* 0x0000000105050836 */ /* 0x000fc60000000000 */
[----:B------:R-:W-:-:S13]  /*03c0*/  ISETP.GE.U32.AND P1, PT, R8, R21, PT ;  /* 0x000000150800720c */ /* 0x000fda0003f26070 */
[----:B------:R-:W-:Y:S02]  /*03d0*/  @P1 IADD3 R5, R5, 0x1, RZ ;  /* 0x0000000105051810 */ /* 0x000fe40007ffe0ff */
[----:B------:R-:W-:-:S04]  /*03e0*/  @!P2 LOP3.LUT R5, RZ, R21, RZ, 0x33, !PT ;  /* 0x00000015ff05a212 */ /* 0x000fc800078e33ff */
[----:B------:R-:W-:Y:S01]  /*03f0*/  MOV R6, R5 ;  /* 0x0000000500067202 */ /* 0x000fe20000000f00 */
[----:B------:R-:W-:-:S04]  /*0400*/  IMAD.MOV R18, RZ, RZ, -R5 ;  /* 0x000000ffff127224 */ /* 0x000fc800078e0a05 */
[----:B------:R-:W-:-:S07]  /*0410*/  IMAD R18, R21, R18, R16 ;  /* 0x0000001215127224 */ /* 0x000fce00078e0210 */
.L_x_5:
[----:B------:R-:W-:Y:S05]  /*0420*/  BSYNC B1 ;  /* 0x0000000000017941 */ /* 0x000fea0003800000 */
.L_x_3:
[----:B------:R-:W-:-:S04]  /*0430*/  LEA R10, P0, R18, UR12, 0x4 ;  /* 0x0000000c120a7c11 */ /* 0x000fc8000f8020ff */
[----:B------:R-:W-:-:S05]  /*0440*/  LEA.HI.X R11, R18, UR13, R19, 0x4, P0 ;  /* 0x0000000d120b7c11 */ /* 0x000fca00080f2413 */
[----:B------:R-:W2:Y:S04]  /*0450*/  LDG.E.64.CONSTANT R8, desc[UR10][R10.64+0x8] ;  /* 0x0000080a0a087981 */ /* 0x000ea8000c1e9b00 */
[----:B------:R-:W3:Y:S01]  /*0460*/  LDG.E.64.CONSTANT R4, desc[UR10][R10.64] ;  /* 0x0000000a0a047981 */ /* 0x000ee2000c1e9b00 */
[----:B--2---:R-:W-:Y:S02]  /*0470*/  IADD3 R8, P0, R8, R6, RZ ;  /* 0x0000000608087210 */ /* 0x004fe40007f1e0ff */
[----:B---3--:R-:W-:-:S03]  /*0480*/  IADD3 R23, R5, -0x4498517b, RZ ;  /* 0xbb67ae8505177810 */ /* 0x008fc60007ffe0ff */
[----:B------:R-:W-:Y:S02]  /*0490*/  IMAD.X R13, R9, 0x1, R7, P0 ;  /* 0x00000001090d7824 */ /* 0x000fe400000e0607 */
[----:B------:R-:W-:-:S03]  /*04a0*/  IMAD.WIDE.U32 R8, R8, -0x2daee0ad, RZ ;  /* 0xd2511f5308087825 */ /* 0x000fc600078e00ff */
[----:B------:R-:W-:Y:S02]  /*04b0*/  LOP3.LUT R12, R13, R4, RZ, 0x3c, !PT ;  /* 0x000000040d0c7212 */ /* 0x000fe400078e3cff */
        /* <DEDUP_REMOVED lines=9> */
[----:B------:R-:W-:Y:S01]  /*0550*/  IMAD.WIDE.U32 R10, R10, -0x2daee0ad, RZ ;  /* 0xd2511f530a0a7825 */ /* 0x000fe200078e00ff */
[----:B------:R-:W-:-:S03]  /*0560*/  LOP3.LUT R13, R9, R14, R13, 0x96, !PT ;  /* 0x0000000e090d7212 */ /* 0x000fc600078e960d */
[----:B------:R-:W-:Y:S01]  /*0570*/  VIADD R9, R4, 0xdaa66d2b ;  /* 0xdaa66d2b04097836 */ /* 0x000fe20000000000 */
[----:B------:R-:W-:Y:S01]  /*0580*/  LOP3.LUT R15, R11, R12, R15, 0x96, !PT ;  /* 0x0000000c0b0f7212 */ /* 0x000fe200078e960f */
[----:B------:R-:W-:-:S04]  /*0590*/  IMAD.WIDE.U32 R12, R13, -0x2daee0ad, RZ ;  /* 0xd2511f530d0c7825 */ /* 0x000fc800078e00ff */
[----:B------:R-:W-:Y:S02]  /*05a0*/  VIADD R11, R5, 0x32370b8f ;  /* 0x32370b8f050b7836 */ /* 0x000fe40000000000 */
[----:B------:R-:W-:-:S03]  /*05b0*/  IMAD.WIDE.U32 R14, R15, -0x326172a9, RZ ;  /* 0xcd9e8d570f0e7825 */ /* 0x000fc600078e00ff */
[----:B------:R-:W-:Y:S02]  /*05c0*/  LOP3.LUT R11, R13, R10, R11, 0x96, !PT ;  /* 0x0000000a0d0b7212 */ /* 0x000fe400078e960b */
[----:B------:R-:W-:Y:S01]  /*05d0*/  LOP3.LUT R10, R15, R8, R9, 0x96, !PT ;  /* 0x000000080f0a7212 */ /* 0x000fe200078e9609 */
[----:B------:R-:W-:Y:S01]  /*05e0*/  VIADD R15, R5, 0xed9eba14 ;  /* 0xed9eba14050f7836 */ /* 0x000fe20000000000 */
[----:B------:R-:W-:Y:S01]  /*05f0*/  IADD3 R13, R4, 0x78dde6e4, RZ ;  /* 0x78dde6e4040d7810 */ /* 0x000fe20007ffe0ff */
[----:B------:R-:W-:-:S04]  /*0600*/  IMAD.WIDE.U32 R8, R11, -0x326172a9, RZ ;  /* 0xcd9e8d570b087825 */ /* 0x000fc800078e00ff */
[----:B------:R-:W-:Y:S01]  /*0610*/  IMAD.WIDE.U32 R10, R10, -0x2daee0ad, RZ ;  /* 0xd2511f530a0a7825 */ /* 0x000fe200078e00ff */
[----:B------:R-:W-:Y:S02]  /*0620*/  LOP3.LUT R14, R9, R14, R13, 0x96, !PT ;  /* 0x0000000e090e7212 */ /* 0x000fe400078e960d */
[----:B------:R-:W-:Y:S02]  /*0630*/  IADD3 R9, R4, 0x1715609d, RZ ;  /* 0x1715609d04097810 */ /* 0x000fe40007ffe0ff */
[----:B------:R-:W-:Y:S01]  /*0640*/  LOP3.LUT R12, R11, R12, R15, 0x96, !PT ;  /* 0x0000000c0b0c7212 */ /* 0x000fe200078e960f */
[----:B------:R-:W-:-:S04]  /*0650*/  IMAD.WIDE.U32 R14, R14, -0x2daee0ad, RZ ;  /* 0xd2511f530e0e7825 */ /* 0x000fc800078e00ff */
[----:B------:R-:W-:Y:S02]  /*0660*/  VIADD R11, R5, 0xa9066899 ;  /* 0xa9066899050b7836 */ /* 0x000fe40000000000 */
[----:B------:R-:W-:-:S03]  /*0670*/  IMAD.WIDE.U32 R12, R12, -0x326172a9, RZ ;  /* 0xcd9e8d570c0c7825 */ /* 0x000fc600078e00ff */
[----:B------:R-:W-:Y:S01]  /*0680*/  LOP3.LUT R11, R15, R10, R11, 0x96, !PT ;  /* 0x0000000a0f0b7212 */ /* 0x000fe200078e960b */
[----:B------:R-:W-:Y:S01]  /*0690*/  VIADD R15, R5, 0x646e171e ;  /* 0x646e171e050f7836 */ /* 0x000fe20000000000 */
[----:B------:R-:W-:Y:S01]  /*06a0*/  LOP3.LUT R10, R13, R8, R9, 0x96, !PT ;  /* 0x000000080d0a7212 */ /* 0x000fe200078e9609 */
[----:B------:R-:W-:Y:S02]  /*06b0*/  VIADD R13, R4, 0xb54cda56 ;  /* 0xb54cda56040d7836 */ /* 0x000fe40000000000 */
[----:B------:R-:W-:-:S04]  /*06c0*/  IMAD.WIDE.U32 R8, R11, -0x326172a9, RZ ;  /* 0xcd9e8d570b087825 */ /* 0x000fc800078e00ff */
[----:B------:R-:W-:Y:S01]  /*06d0*/  IMAD.WIDE.U32 R10, R10, -0x2daee0ad, RZ ;  /* 0xd2511f530a0a7825 */ /* 0x000fe200078e00ff */
[----:B------:R-:W-:-:S03]  /*06e0*/  LOP3.LUT R13, R9, R12, R13, 0x96, !PT ;  /* 0x0000000c090d7212 */ /* 0x000fc600078e960d */
[----:B------:R-:W-:Y:S01]  /*06f0*/  VIADD R9, R4, 0x5384540f ;  /* 0x5384540f04097836 */ /* 0x000fe20000000000 */
[----:B------:R-:W-:Y:S01]  /*0700*/  LOP3.LUT R12, R11, R14, R15, 0x96, !PT ;  /* 0x0000000e0b0c7212 */ /* 0x000fe200078e960f */
[----:B------:R-:W-:Y:S01]  /*0710*/  IMAD.WIDE.U32 R14, R13, -0x2daee0ad, RZ ;  /* 0xd2511f530d0e7825 */ /* 0x000fe200078e00ff */
[----:B------:R-:W-:-:S03]  /*0720*/  IADD3 R11, R5, 0x1fd5c5a3, RZ ;  /* 0x1fd5c5a3050b7810 */ /* 0x000fc60007ffe0ff */
[----:B------:R-:W-:Y:S01]  /*0730*/  IMAD.WIDE.U32 R12, R12, -0x326172a9, RZ ;  /* 0xcd9e8d570c0c7825 */ /* 0x000fe200078e00ff */
[----:B------:R-:W-:-:S03]  /*0740*/  LOP3.LUT R10, R15, R10, R11, 0x96, !PT ;  /* 0x0000000a0f0a7212 */ /* 0x000fc600078e960b */
[-C--:B------:R-:W-:Y:S01]  /*0750*/  IMAD R11, R7, R21.reuse, RZ ;  /* 0x00000015070b7224 */ /* 0x080fe200078e02ff */
[----:B------:R-:W-:Y:S01]  /*0760*/  LOP3.LUT R7, R13, R8, R9, 0x96, !PT ;  /* 0x000000080d077212 */ /* 0x000fe200078e9609 */
[----:B------:R-:W-:Y:S01]  /*0770*/  IMAD.WIDE.U32 R8, R6, R21, R18 ;  /* 0x0000001506087225 */ /* 0x000fe200078e0012 */
[----:B------:R-:W-:-:S03]  /*0780*/  IADD3 R13, R4, -0xe443238, RZ ;  /* 0xf1bbcdc8040d7810 */ /* 0x000fc60007ffe0ff */
[----:B------:R-:W-:Y:S02]  /*0790*/  IMAD R19, R6, R20, R11 ;  /* 0x0000001406137224 */ /* 0x000fe400078e020b */
[C---:B------:R-:W-:Y:S01]  /*07a0*/  VIADD R15, R5.reuse, 0xdb3d7428 ;  /* 0xdb3d7428050f7836 */ /* 0x040fe20000000000 */
[----:B------:R-:W-:Y:S01]  /*07b0*/  IADD3 R5, R5, -0x695add53, RZ ;  /* 0x96a522ad05057810 */ /* 0x000fe20007ffe0ff */
[----:B------:R-:W-:-:S04]  /*07c0*/  IMAD.WIDE.U32 R6, R7, -0x2daee0ad, RZ ;  /* 0xd2511f5307067825 */ /* 0x000fc800078e00ff */
[----:B------:R-:W-:Y:S01]  /*07d0*/  IMAD.WIDE.U32 R10, R10, -0x326172a9, RZ ;  /* 0xcd9e8d570a0a7825 */ /* 0x000fe200078e00ff */
[----:B------:R-:W-:-:S03]  /*07e0*/  LOP3.LUT R15, R7, R14, R15, 0x96, !PT ;  /* 0x0000000e070f7212 */ /* 0x000fc600078e960f */
[----:B------:R-:W-:Y:S01]  /*07f0*/  IMAD.IADD R7, R9, 0x1, R19 ;  /* 0x0000000109077824 */ /* 0x000fe200078e0213 */
[----:B------:R-:W-:Y:S01]  /*0800*/  LOP3.LUT R13, R11, R12, R13, 0x96, !PT ;  /* 0x0000000c0b0d7212 */ /* 0x000fe200078e960d */
[----:B------:R-:W-:Y:S01]  /*0810*/  VIADD R11, R4, 0x8ff34781 ;  /* 0x8ff34781040b7836 */ /* 0x000fe20000000000 */
[----:B------:R-:W-:Y:S01]  /*0820*/  LEA R12, P0, R8, UR14, 0x4 ;  /* 0x0000000e080c7c11 */ /* 0x000fe2000f8020ff */
[----:B------:R-:W-:-:S04]  /*0830*/  IMAD.WIDE.U32 R14, R15, -0x326172a9, RZ ;  /* 0xcd9e8d570f0e7825 */ /* 0x000fc800078e00ff */
[----:B------:R-:W-:Y:S01]  /*0840*/  IMAD.WIDE.U32 R18, R13, -0x2daee0ad, RZ ;  /* 0xd2511f530d127825 */ /* 0x000fe200078e00ff */
[----:B------:R-:W-:Y:S02]  /*0850*/  LEA.HI.X R13, R8, UR15, R7, 0x4, P0 ;  /* 0x0000000f080d7c11 */ /* 0x000fe400080f2407 */
[----:B------:R-:W-:Y:S01]  /*0860*/  LOP3.LUT R10, R15, R10, R11, 0x96, !PT ;  /* 0x0000000a0f0a7212 */ /* 0x000fe200078e960b */
[----:B------:R-:W-:Y:S01]  /*0870*/  IMAD.MOV.U32 R11, RZ, RZ, R14 ;  /* 0x000000ffff0b7224 */ /* 0x000fe200078e000e */
[----:B------:R-:W-:Y:S01]  /*0880*/  LOP3.LUT R6, R19, R6, R5, 0x96, !PT ;  /* 0x0000000613067212 */ /* 0x000fe200078e9605 */
[----:B------:R-:W-:Y:S01]  /*0890*/  IMAD.MOV.U32 R7, RZ, RZ, R18 ;  /* 0x000000ffff077224 */ /* 0x000fe200078e0012 */
[----:B------:R-:W-:Y:S02]  /*08a0*/  IADD3 R16, P0, R16, R2, RZ ;  /* 0x0000000210107210 */ /* 0x000fe40007f1e0ff */
[----:B------:R0:W-:Y:S02]  /*08b0*/  STG.E.64 desc[UR10][R12.64], R10 ;  /* 0x0000000a0c007986 */ /* 0x0001e4000c101b0a */
[----:B------:R-:W-:-:S02]  /*08c0*/  IADD3.X R17, R17, R0, RZ, P0, !PT ;  /* 0x0000000011117210 */ /* 0x000fc400007fe4ff */
[----:B------:R0:W-:Y:S01]  /*08d0*/  STG.E.64 desc[UR10][R12.64+0x8], R6 ;  /* 0x000008060c007986 */ /* 0x0001e2000c101b0a */
[----:B------:R-:W-:-:S04]  /*08e0*/  ISETP.GE.U32.AND P0, PT, R16, UR6, PT ;  /* 0x0000000610007c0c */ /* 0x000fc8000bf06070 */
[----:B------:R-:W-:-:S13]  /*08f0*/  ISETP.GE.AND.EX P0, PT, R17, UR8, PT, P0 ;  /* 0x0000000811007c0c */ /* 0x000fda000bf06300 */
[----:B0-----:R-:W-:Y:S05]  /*0900*/  @!P0 BRA `(.L_x_6) ;  /* 0xfffffff800248947 */ /* 0x001fea000383ffff */
[----:B------:R-:W-:Y:S05]  /*0910*/  BSYNC B0 ;  /* 0x0000000000007941 */ /* 0x000fea0003800000 */
.L_x_2:
[----:B------:R-:W-:Y:S05]  /*0920*/  EXIT ;  /* 0x000000000000794d */ /* 0x000fea0003800000 */
        .weak           $__internal_0_$__cuda_sm20_div_s64
        .type           $__internal_0_$__cuda_sm20_div_s64,@function
        .size           $__internal_0_$__cuda_sm20_div_s64,(.L_x_9 - $__internal_0_$__cuda_sm20_div_s64)
$__internal_0_$__cuda_sm20_div_s64:
[----:B------:R-:W-:Y:S01]  /*0930*/  ULDC.64 UR16, c[0x0][0x220] ;  /* 0x0000880000107ab9 */ /* 0x000fe20000000a00 */
[----:B------:R-:W-:Y:S01]  /*0940*/  ISETP.GE.AND P3, PT, R17, RZ, PT ;  /* 0x000000ff1100720c */ /* 0x000fe20003f66270 */
[----:B------:R-:W-:Y:S02]  /*0950*/  UIADD3 UR4, UP1, URZ, -UR16, URZ ;  /* 0x800000103f047290 */ /* 0x000fe4000ff3e03f */
[----:B------:R-:W-:Y:S02]  /*0960*/  UISETP.GE.AND UP0, UPT, UR17, URZ, UPT ;  /* 0x0000003f1100728c */ /* 0x000fe4000bf06270 */
[----:B------:R-:W-:Y:S02]  /*0970*/  UIADD3.X UR5, URZ, ~UR17, URZ, UP1, !UPT ;  /* 0x800000113f057290 */ /* 0x000fe40008ffe43f */
[----:B------:R-:W-:Y:S02]  /*0980*/  USEL UR4, UR4, UR16, !UP0 ;  /* 0x0000001004047287 */ /* 0x000fe4000c000000 */
[----:B------:R-:W-:-:S09]  /*0990*/  USEL UR5, UR5, UR17, !UP0 ;  /* 0x0000001105057287 */ /* 0x000fd2000c000000 */
[----:B------:R-:W0:Y:S08]  /*09a0*/  I2F.U64.RP R5, UR4 ;  /* 0x0000000400057d12 */ /* 0x000e300008309000 */
[----:B0-----:R-:W0:Y:S02]  /*09b0*/  MUFU.RCP R5, R5 ;  /* 0x0000000500057308 */ /* 0x001e240000001000 */
[----:B0-----:R-:W-:-:S06]  /*09c0*/  VIADD R6, R5, 0x1ffffffe ;  /* 0x1ffffffe05067836 */ /* 0x001fcc0000000000 */
[----:B------:R-:W0:Y:S02]  /*09d0*/  F2I.U64.TRUNC R6, R6 ;  /* 0x0000000600067311 */ /* 0x000e24000020d800 */
[----:B0-----:R-:W-:-:S04]  /*09e0*/  IMAD.WIDE.U32 R8, R6, UR4, RZ ;  /* 0x0000000406087c25 */ /* 0x001fc8000f8e00ff */
[----:B------:R-:W-:Y:S01]  /*09f0*/  IMAD R9, R6, UR5, R9 ;  /* 0x0000000506097c24 */ /* 0x000fe2000f8e0209 */
[----:B------:R-:W-:-:S03]  /*0a00*/  IADD3 R11, P0, RZ, -R8, RZ ;  /* 0x80000008ff0b7210 */ /* 0x000fc60007f1e0ff */
[----:B------:R-:W-:Y:S02]  /*0a10*/  IMAD R9, R7, UR4, R9 ;  /* 0x0000000407097c24 */ /* 0x000fe4000f8e0209 */
[----:B------:R-:W-:-:S04]  /*0a20*/  IMAD.HI.U32 R8, R6, R11, RZ ;  /* 0x0000000b06087227 */ /* 0x000fc800078e00ff */
[----:B------:R-:W-:Y:S01]  /*0a30*/  IMAD.X R13, RZ, RZ, ~R9, P0 ;  /* 0x000000ffff0d7224 */ /* 0x000fe200000e0e09 */
[----:B------:R-:W-:-:S03]  /*0a40*/  MOV R9, R6 ;  /* 0x0000000600097202 */ /* 0x000fc60000000f00 */
[-C--:B------:R-:W-:Y:S02]  /*0a50*/  IMAD R15, R7, R13.reuse, RZ ;  /* 0x0000000d070f7224 */ /* 0x080fe400078e02ff */
[----:B------:R-:W-:-:S04]  /*0a60*/  IMAD.WIDE.U32 R8, P0, R6, R13, R8 ;  /* 0x0000000d06087225 */ /* 0x000fc80007800008 */
[----:B------:R-:W-:-:S04]  /*0a70*/  IMAD.HI.U32 R5, R7, R13, RZ ;  /* 0x0000000d07057227 */ /* 0x000fc800078e00ff */
[----:B------:R-:W-:-:S04]  /*0a80*/  IMAD.HI.U32 R8, P1, R7, R11, R8 ;  /* 0x0000000b07087227 */ /* 0x000fc80007820008 */
[----:B------:R-:W-:Y:S01]  /*0a90*/  IMAD.X R5, R5, 0x1, R7, P0 ;  /* 0x0000000105057824 */ /* 0x000fe200000e0607 */
[----:B------:R-:W-:-:S04]  /*0aa0*/  IADD3 R9, P2, R15, R8, RZ ;  /* 0x000000080f097210 */ /* 0x000fc80007f5e0ff */
[----:B------:R-:W-:Y:S01]  /*0ab0*/  IADD3.X R11, RZ, RZ, R5, P2, P1 ;  /* 0x000000ffff0b7210 */ /* 0x000fe200017e2405 */
[----:B------:R-:W-:-:S04]  /*0ac0*/  IMAD.WIDE.U32 R6, R9, UR4, RZ ;  /* 0x0000000409067c25 */ /* 0x000fc8000f8e00ff */
[----:B------:R-:W-:Y:S01]  /*0ad0*/  IMAD R8, R9, UR5, R7 ;  /* 0x0000000509087c24 */ /* 0x000fe2000f8e0207 */
[----:B------:R-:W-:-:S03]  /*0ae0*/  IADD3 R7, P0, RZ, -R6, RZ ;  /* 0x80000006ff077210 */ /* 0x000fc60007f1e0ff */
[----:B------:R-:W-:Y:S02]  /*0af0*/  IMAD R5, R11, UR4, R8 ;  /* 0x000000040b057c24 */ /* 0x000fe4000f8e0208 */
[----:B------:R-:W-:-:S03]  /*0b00*/  IMAD.HI.U32 R8, R9, R7, RZ ;  /* 0x0000000709087227 */ /* 0x000fc600078e00ff */
[----:B------:R-:W-:Y:S02]  /*0b10*/  IADD3.X R6, RZ, ~R5, RZ, P0, !PT ;  /* 0x80000005ff067210 */ /* 0x000fe400007fe4ff */
[----:B------:R-:W-:-:S03]  /*0b20*/  IADD3 R5, P4, RZ, -R16, RZ ;  /* 0x80000010ff057210 */ /* 0x000fc60007f9e0ff */
[----:B------:R-:W-:Y:S01]  /*0b30*/  IMAD.WIDE.U32 R8, P0, R9, R6, R8 ;  /* 0x0000000609087225 */ /* 0x000fe20007800008 */
[----:B------:R-:W-:-:S03]  /*0b40*/  SEL R5, R5, R16, !P3 ;  /* 0x0000001005057207 */ /* 0x000fc60005800000 */
[----:B------:R-:W-:Y:S02]  /*0b50*/  IMAD.X R10, RZ, RZ, ~R17, P4 ;  /* 0x000000ffff0a7224 */ /* 0x000fe400020e0e11 */
[----:B------:R-:W-:-:S03]  /*0b60*/  IMAD.HI.U32 R8, P1, R11, R7, R8 ;  /* 0x000000070b087227 */ /* 0x000fc60007820008 */
[----:B------:R-:W-:Y:S01]  /*0b70*/  SEL R10, R10, R17, !P3 ;  /* 0x000000110a0a7207 */ /* 0x000fe20005800000 */
[CC--:B------:R-:W-:Y:S02]  /*0b80*/  IMAD R7, R11.reuse, R6.reuse, RZ ;  /* 0x000000060b077224 */ /* 0x0c0fe400078e02ff */
[----:B------:R-:W-:-:S03]  /*0b90*/  IMAD.HI.U32 R6, R11, R6, RZ ;  /* 0x000000060b067227 */ /* 0x000fc600078e00ff */
[----:B------:R-:W-:Y:S01]  /*0ba0*/  IADD3 R8, P2, R7, R8, RZ ;  /* 0x0000000807087210 */ /* 0x000fe20007f5e0ff */
[----:B------:R-:W-:Y:S01]  /*0bb0*/  IMAD.MOV.U32 R7, RZ, RZ, RZ ;  /* 0x000000ffff077224 */ /* 0x000fe200078e00ff */
[----:B------:R-:W-:-:S03]  /*0bc0*/  IADD3.X R11, R6, R11, RZ, P0, !PT ;  /* 0x0000000b060b7210 */ /* 0x000fc600007fe4ff */
[----:B------:R-:W-:Y:S01]  /*0bd0*/  IMAD.HI.U32 R6, R8, R5, RZ ;  /* 0x0000000508067227 */ /* 0x000fe200078e00ff */
[----:B------:R-:W-:-:S03]  /*0be0*/  IADD3.X R11, RZ, RZ, R11, P2, P1 ;  /* 0x000000ffff0b7210 */ /* 0x000fc600017e240b */
[----:B------:R-:W-:-:S04]  /*0bf0*/  IMAD.WIDE.U32 R6, R8, R10, R6 ;  /* 0x0000000a08067225 */ /* 0x000fc800078e0006 */
[C---:B------:R-:W-:Y:S02]  /*0c00*/  IMAD R9, R11.reuse, R10, RZ ;  /* 0x0000000a0b097224 */ /* 0x040fe400078e02ff */
[----:B------:R-:W-:-:S04]  /*0c10*/  IMAD.HI.U32 R6, P0, R11, R5, R6 ;  /* 0x000000050b067227 */ /* 0x000fc80007800006 */
[----:B------:R-:W-:Y:S01]  /*0c20*/  IMAD.HI.U32 R8, R11, R10, RZ ;  /* 0x0000000a0b087227 */ /* 0x000fe200078e00ff */
[----:B------:R-:W-:-:S04]  /*0c30*/  IADD3 R9, P1, R9, R6, RZ ;  /* 0x0000000609097210 */ /* 0x000fc80007f3e0ff */
[----:B------:R-:W-:Y:S01]  /*0c40*/  IADD3.X R8, R8, RZ, RZ, P0, !PT ;  /* 0x000000ff08087210 */ /* 0x000fe200007fe4ff */
[----:B------:R-:W-:-:S04]  /*0c50*/  IMAD.WIDE.U32 R6, R9, UR4, RZ ;  /* 0x0000000409067c25 */ /* 0x000fc8000f8e00ff */
[----:B------:R-:W-:Y:S01]  /*0c60*/  IMAD.X R8, RZ, RZ, R8, P1 ;  /* 0x000000ffff087224 */ /* 0x000fe200008e0608 */
[----:B------:R-:W-:Y:S01]  /*0c70*/  IADD3 R12, P1, -R6, R5, RZ ;  /* 0x00000005060c7210 */ /* 0x000fe20007f3e1ff */
[C---:B------:R-:W-:Y:S01]  /*0c80*/  IMAD R7, R9.reuse, UR5, R7 ;  /* 0x0000000509077c24 */ /* 0x040fe2000f8e0207 */
[----:B------:R-:W-:Y:S02]  /*0c90*/  IADD3 R6, P2, R9, 0x1, RZ ;  /* 0x0000000109067810 */ /* 0x000fe40007f5e0ff */
[----:B------:R-:W-:Y:S01]  /*0ca0*/  ISETP.GE.U32.AND P0, PT, R12, UR4, PT ;  /* 0x000000040c007c0c */ /* 0x000fe2000bf06070 */
[----:B------:R-:W-:Y:S02]  /*0cb0*/  IMAD R7, R8, UR4, R7 ;  /* 0x0000000408077c24 */ /* 0x000fe4000f8e0207 */
[----:B------:R-:W-:-:S03]  /*0cc0*/  IMAD.X R5, RZ, RZ, R8, P2 ;  /* 0x000000ffff057224 */ /* 0x000fc600010e0608 */
[----:B------:R-:W-:Y:S02]  /*0cd0*/  IADD3.X R11, ~R7, R10, RZ, P1, !PT ;  /* 0x0000000a070b7210 */ /* 0x000fe40000ffe5ff */
[----:B------:R-:W-:Y:S02]  /*0ce0*/  IADD3 R7, P1, R12, -UR4, RZ ;  /* 0x800000040c077c10 */ /* 0x000fe4000ff3e0ff */
[C---:B------:R-:W-:Y:S02]  /*0cf0*/  ISETP.GE.U32.AND.EX P0, PT, R11.reuse, UR5, PT, P0 ;  /* 0x000000050b007c0c */ /* 0x040fe4000bf06100 */
[----:B------:R-:W-:Y:S02]  /*0d00*/  IADD3.X R10, R11, ~UR5, RZ, P1, !PT ;  /* 0x800000050b0a7c10 */ /* 0x000fe40008ffe4ff */
[----:B------:R-:W-:Y:S02]  /*0d10*/  SEL R7, R7, R12, P0 ;  /* 0x0000000c07077207 */ /* 0x000fe40000000000 */
[----:B------:R-:W-:-:S02]  /*0d20*/  SEL R10, R10, R11, P0 ;  /* 0x0000000b0a0a7207 */ /* 0x000fc40000000000 */
[----:B------:R-:W-:Y:S02]  /*0d30*/  SEL R9, R6, R9, P0 ;  /* 0x0000000906097207 */ /* 0x000fe40000000000 */
[----:B------:R-:W-:Y:S02]  /*0d40*/  ISETP.GE.U32.AND P1, PT, R7, UR4, PT ;  /* 0x0000000407007c0c */ /* 0x000fe4000bf26070 */
[----:B------:R-:W-:Y:S02]  /*0d50*/  SEL R8, R5, R8, P0 ;  /* 0x0000000805087207 */ /* 0x000fe40000000000 */
[----:B------:R-:W-:Y:S02]  /*0d60*/  IADD3 R6, P2, R9, 0x1, RZ ;  /* 0x0000000109067810 */ /* 0x000fe40007f5e0ff */
[----:B------:R-:W-:Y:S02]  /*0d70*/  ISETP.GE.U32.AND.EX P0, PT, R10, UR5, PT, P1 ;  /* 0x000000050a007c0c */ /* 0x000fe4000bf06110 */
[----:B------:R-:W-:-:S02]  /*0d80*/  IADD3.X R7, RZ, R8, RZ, P2, !PT ;  /* 0x00000008ff077210 */ /* 0x000fc400017fe4ff */
[----:B------:R-:W-:Y:S02]  /*0d90*/  SEL R6, R6, R9, P0 ;  /* 0x0000000906067207 */ /* 0x000fe40000000000 */
[----:B------:R-:W-:Y:S02]  /*0da0*/  LOP3.LUT R9, R17, UR17, RZ, 0x3c, !PT ;  /* 0x0000001111097c12 */ /* 0x000fe4000f8e3cff */
[----:B------:R-:W-:Y:S02]  /*0db0*/  SEL R7, R7, R8, P0 ;  /* 0x0000000807077207 */ /* 0x000fe40000000000 */
[-C--:B------:R-:W-:Y:S02]  /*0dc0*/  IADD3 R5, P2, RZ, -R6.reuse, RZ ;  /* 0x80000006ff057210 */ /* 0x080fe40007f5e0ff */
[----:B------:R-:W-:Y:S02]  /*0dd0*/  ISETP.GE.AND P1, PT, R9, RZ, PT ;  /* 0x000000ff0900720c */ /* 0x000fe40003f26270 */
[----:B------:R-:W-:Y:S01]  /*0de0*/  ISETP.NE.U32.AND P0, PT, RZ, UR16, PT ;  /* 0x00000010ff007c0c */ /* 0x000fe2000bf05070 */
[----:B------:R-:W-:Y:S01]  /*0df0*/  IMAD.X R8, RZ, RZ, ~R7, P2 ;  /* 0x000000ffff087224 */ /* 0x000fe200010e0e07 */
[----:B------:R-:W-:Y:S01]  /*0e00*/  SEL R6, R5, R6, !P1 ;  /* 0x0000000605067207 */ /* 0x000fe20004800000 */
[----:B------:R-:W-:Y:S01]  /*0e10*/  HFMA2.MMA R5, -RZ, RZ, 0, 0 ;  /* 0x00000000ff057435 */ /* 0x000fe200000001ff */
[----:B------:R-:W-:-:S02]  /*0e20*/  ISETP.NE.AND.EX P0, PT, RZ, UR17, PT, P0 ;  /* 0x00000011ff007c0c */ /* 0x000fc4000bf05300 */
[----:B------:R-:W-:Y:S02]  /*0e30*/  SEL R7, R8, R7, !P1 ;  /* 0x0000000708077207 */ /* 0x000fe40004800000 */
[----:B------:R-:W-:Y:S02]  /*0e40*/  SEL R6, R6, 0xffffffff, P0 ;  /* 0xffffffff06067807 */ /* 0x000fe40000000000 */
[----:B------:R-:W-:Y:S01]  /*0e50*/  SEL R7, R7, 0xffffffff, P0 ;  /* 0xffffffff07077807 */ /* 0x000fe20000000000 */
[----:B------:R-:W-:Y:S06]  /*0e60*/  RET.REL.NODEC R4 `(_ZN2at6native50_GLOBAL__N__3c582233_17_PhiloxKeySplit_cu_381daa2323philox_key_split_kernelEPKmPmll) ;  /* 0xfffffff004647950 */ /* 0x000fec0003c3ffff */
.L_x_7:
        /* <DEDUP_REMOVED lines=9> */
.L_x_9:


//--------------------- .nv.shared.reserved.0     --------------------------
	.section	.nv.shared.reserved.0,"aw",@nobits
	.weak		__nv_reservedSMEM_offset_0_alias
	.size		__nv_reservedSMEM_offset_0_alias, 0, 0
	.other		__nv_reservedSMEM_offset_0_alias,@"STO_CUDA_RESERVED_SHARED STV_DEFAULT"
__nv_reservedSMEM_offset_0_alias:
	.zero		0


//--------------------- .nv.global                --------------------------
	.section	.nv.global,"aw",@nobits
.nv.global:
	.type		_ZN48_INTERNAL_3c582233_17_PhiloxKeySplit_cu_381daa234cuda3std3__48in_placeE,@object
	.size		_ZN48_INTERNAL_3c582233_17_PhiloxKeySplit_cu_381daa234cuda3std3__48in_placeE,(_ZN48_INTERNAL_3c582233_17_PhiloxKeySplit_cu_381daa234cuda3std6ranges3__45__cpo8distanceE - _ZN48_INTERNAL_3c582233_17_PhiloxKeySplit_cu_381daa234cuda3std3__48in_placeE)
_ZN48_INTERNAL_3c582233_17_PhiloxKeySplit_cu_381daa234cuda3std3__48in_placeE:
	.zero		1
	.type		_ZN48_INTERNAL_3c582233_17_PhiloxKeySplit_cu_381daa234cuda3std6ranges3__45__cpo8distanceE,@object
	.size		_ZN48_INTERNAL_3c582233_17_PhiloxKeySplit_cu_381daa234cuda3std6ranges3__45__cpo8distanceE,(_ZN48_INTERNAL_3c582233_17_PhiloxKeySplit_cu_381daa234cuda3std3__45__cpo6cbeginE - _ZN48_INTERNAL_3c582233_17_PhiloxKeySplit_cu_381daa234cuda3std6ranges3__45__cpo8distanceE)
_ZN48_INTERNAL_3c582233_17_PhiloxKeySplit_cu_381daa234cuda3std6ranges3__45__cpo8distanceE:
	.zero		1
	.type		_ZN48_INTERNAL_3c582233_17_PhiloxKeySplit_cu_381daa234cuda3std3__45__cpo6cbeginE,@object
	.size		_ZN48_INTERNAL_3c582233_17_PhiloxKeySplit_cu_381daa234cuda3std3__45__cpo6cbeginE,(_ZN48_INTERNAL_3c582233_17_PhiloxKeySplit_cu_381daa234cuda3std6ranges3__45__cpo7advanceE - _ZN48_INTERNAL_3c582233_17_PhiloxKeySplit_cu_381daa234cuda3std3__45__cpo6cbeginE)
_ZN48_INTERNAL_3c582233_17_PhiloxKeySplit_cu_381daa234cuda3std3__45__cpo6cbeginE:
	.zero		1
	.type		_ZN48_INTERNAL_3c582233_17_PhiloxKeySplit_cu_381daa234cuda3std6ranges3__45__cpo7advanceE,@object
	.size		_ZN48_INTERNAL_3c582233_17_PhiloxKeySplit_cu_381daa234cuda3std6ranges3__45__cpo7advanceE,(_ZN48_INTERNAL_3c582233_17_PhiloxKeySplit_cu_381daa234cuda3std3__45__cpo7crbeginE - _ZN48_INTERNAL_3c582233_17_PhiloxKeySplit_cu_381daa234cuda3std6ranges3__45__cpo7advanceE)
_ZN48_INTERNAL_3c582233_17_PhiloxKeySplit_cu_381daa234cuda3std6ranges3__45__cpo7advanceE:
	.zero		1
	.type		_ZN48_INTERNAL_3c582233_17_PhiloxKeySplit_cu_381daa234cuda3std3__45__cpo7crbeginE,@object
	.size		_ZN48_INTERNAL_3c582233_17_PhiloxKeySplit_cu_381daa234cuda3std3__45__cpo7crbeginE,(_ZN48_INTERNAL_3c582233_17_PhiloxKeySplit_cu_381daa234cuda3std6ranges3__45__cpo4dataE - _ZN48_INTERNAL_3c582233_17_PhiloxKeySplit_cu_381daa234cuda3std3__45__cpo7crbeginE)
_ZN48_INTERNAL_3c582233_17_PhiloxKeySplit_cu_381daa234cuda3std3__45__cpo7crbeginE:
	.zero		1
	.type		_ZN48_INTERNAL_3c582233_17_PhiloxKeySplit_cu_381daa234cuda3std6ranges3__45__cpo4dataE,@object
	.size		_ZN48_INTERNAL_3c582233_17_PhiloxKeySplit_cu_381daa234cuda3std6ranges3__45__cpo4dataE,(_ZN48_INTERNAL_3c582233_17_PhiloxKeySplit_cu_381daa234cuda3std6ranges3__45__cpo5beginE - _ZN48_INTERNAL_3c582233_17_PhiloxKeySplit_cu_381daa234cuda3std6ranges3__45__cpo4dataE)
_ZN48_INTERNAL_3c582233_17_PhiloxKeySplit_cu_381daa234cuda3std6ranges3__45__cpo4dataE:
	.zero		1
	.type		_ZN48_INTERNAL_3c582233_17_PhiloxKeySplit_cu_381daa234cuda3std6ranges3__45__cpo5beginE,@object
	.size		_ZN48_INTERNAL_3c582233_17_PhiloxKeySplit_cu_381daa234cuda3std6ranges3__45__cpo5beginE,(_ZN48_INTERNAL_3c582233_17_PhiloxKeySplit_cu_381daa234cuda3std3__450_GLOBAL__N__3c582233_17_PhiloxKeySplit_cu_381daa236ignoreE - _ZN48_INTERNAL_3c582233_17_PhiloxKeySplit_cu_381daa234cuda3std6ranges3__45__cpo5beginE)
_ZN48_INTERNAL_3c582233_17_PhiloxKeySplit_cu_381daa234cuda3std6ranges3__45__cpo5beginE:
	.zero		1
	.type		_ZN48_INTERNAL_3c582233_17_PhiloxKeySplit_cu_381daa234cuda3std3__450_GLOBAL__N__3c582233_17_PhiloxKeySplit_cu_381daa236ignoreE,@object
	.size		_ZN48_INTERNAL_3c582233_17_PhiloxKeySplit_cu_381daa234cuda3std3__450_GLOBAL__N__3c582233_17_PhiloxKeySplit_cu_381daa236ignoreE,(_ZN48_INTERNAL_3c582233_17_PhiloxKeySplit_cu_381daa234cuda3std6ranges3__45__cpo4sizeE - _ZN48_INTERNAL_3c582233_17_PhiloxKeySplit_cu_381daa234cuda3std3__450_GLOBAL__N__3c582233_17_PhiloxKeySplit_cu_381daa236ignoreE)
_ZN48_INTERNAL_3c582233_17_PhiloxKeySplit_cu_381daa234cuda3std3__450_GLOBAL__N__3c582233_17_PhiloxKeySplit_cu_381daa236ignoreE:
	.zero		1
	.type		_ZN48_INTERNAL_3c582233_17_PhiloxKeySplit_cu_381daa234cuda3std6ranges3__45__cpo4sizeE,@object
	.size		_ZN48_INTERNAL_3c582233_17_PhiloxKeySplit_cu_381daa234cuda3std6ranges3__45__cpo4sizeE,(_ZN48_INTERNAL_3c582233_17_PhiloxKeySplit_cu_381daa234cuda3std3__45__cpo5beginE - _ZN48_INTERNAL_3c582233_17_PhiloxKeySplit_cu_381daa234cuda3std6ranges3__45__cpo4sizeE)
_ZN48_INTERNAL_3c582233_17_PhiloxKeySplit_cu_381daa234cuda3std6ranges3__45__cpo4sizeE:
	.zero		1
	.type		_ZN48_INTERNAL_3c582233_17_PhiloxKeySplit_cu_381daa234cuda3std3__45__cpo5beginE,@object
	.size		_ZN48_INTERNAL_3c582233_17_PhiloxKeySplit_cu_381daa234cuda3std3__45__cpo5beginE,(_ZN48_INTERNAL_3c582233_17_PhiloxKeySplit_cu_381daa234cuda3std6ranges3__45__cpo6cbeginE - _ZN48_INTERNAL_3c582233_17_PhiloxKeySplit_cu_381daa234cuda3std3__45__cpo5beginE)
_ZN48_INTERNAL_3c582233_17_PhiloxKeySplit_cu_381daa234cuda3std3__45__cpo5beginE:
	.zero		1
	.type		_ZN48_INTERNAL_3c582233_17_PhiloxKeySplit_cu_381daa234cuda3std6ranges3__45__cpo6cbeginE,@object
	.size		_ZN48_INTERNAL_3c582233_17_PhiloxKeySplit_cu_381daa234cuda3std6ranges3__45__cpo6cbeginE,(_ZN48_INTERNAL_3c582233_17_PhiloxKeySplit_cu_381daa234cuda3std3__45__cpo6rbeginE - _ZN48_INTERNAL_3c582233_17_PhiloxKeySplit_cu_381daa234cuda3std6ranges3__45__cpo6cbeginE)
_ZN48_INTERNAL_3c582233_17_PhiloxKeySplit_cu_381daa234cuda3std6ranges3__45__cpo6cbeginE:
	.zero		1
	.type		_ZN48_INTERNAL_3c582233_17_PhiloxKeySplit_cu_381daa234cuda3std3__45__cpo6rbeginE,@object
	.size		_ZN48_INTERNAL_3c582233_17_PhiloxKeySplit_cu_381daa234cuda3std3__45__cpo6rbeginE,(_ZN48_INTERNAL_3c582233_17_PhiloxKeySplit_cu_381daa234cuda3std6ranges3__45__cpo4nextE - _ZN48_INTERNAL_3c582233_17_PhiloxKeySplit_cu_381daa234cuda3std3__45__cpo6rbeginE)
_ZN48_INTERNAL_3c582233_17_PhiloxKeySplit_cu_381daa234cuda3std3__45__cpo6rbeginE:
	.zero		1
	.type		_ZN48_INTERNAL_3c582233_17_PhiloxKeySplit_cu_381daa234cuda3std6ranges3__45__cpo4nextE,@object
	.size		_ZN48_INTERNAL_3c582233_17_PhiloxKeySplit_cu_381daa234cuda3std6ranges3__45__cpo4nextE,(_ZN48_INTERNAL_3c582233_17_PhiloxKeySplit_cu_381daa234cuda3std6ranges3__45__cpo4swapE - _ZN48_INTERNAL_3c582233_17_PhiloxKeySplit_cu_381daa234cuda3std6ranges3__45__cpo4nextE)
_ZN48_INTERNAL_3c582233_17_PhiloxKeySplit_cu_381daa234cuda3std6ranges3__45__cpo4nextE:
	.zero		1
	.type		_ZN48_INTERNAL_3c582233_17_PhiloxKeySplit_cu_381daa234cuda3std6ranges3__45__cpo4swapE,@object
	.size		_ZN48_INTERNAL_3c582233_17_PhiloxKeySplit_cu_381daa234cuda3std6ranges3__45__cpo4swapE,(_ZN48_INTERNAL_3c582233_17_PhiloxKeySplit_cu_381daa234cuda3std3__420unreachable_sentinelE - _ZN48_INTERNAL_3c582233_17_PhiloxKeySplit_cu_381daa234cuda3std6ranges3__45__cpo4swapE)
_ZN48_INTERNAL_3c582233_17_PhiloxKeySplit_cu_381daa234cuda3std6ranges3__45__cpo4swapE:
	.zero		1
	.type		_ZN48_INTERNAL_3c582233_17_PhiloxKeySplit_cu_381daa234cuda3std3__420unreachable_sentinelE,@object
	.size		_ZN48_INTERNAL_3c582233_17_PhiloxKeySplit_cu_381daa234cuda3std3__420unreachable_sentinelE,(_ZN48_INTERNAL_3c582233_17_PhiloxKeySplit_cu_381daa236thrust23THRUST_300001_SM_900_NS6system6detail10sequential3seqE - _ZN48_INTERNAL_3c582233_17_PhiloxKeySplit_cu_381daa234cuda3std3__420unreachable_sentinelE)
_ZN48_INTERNAL_3c582233_17_PhiloxKeySplit_cu_381daa234cuda3std3__420unreachable_sentinelE:
	.zero		1
	.type		_ZN48_INTERNAL_3c582233_17_PhiloxKeySplit_cu_381daa236thrust23THRUST_300001_SM_900_NS6system6detail10sequential3seqE,@object
	.size		_ZN48_INTERNAL_3c582233_17_PhiloxKeySplit_cu_381daa236thrust23THRUST_300001_SM_900_NS6system6detail10sequential3seqE,(_ZN48_INTERNAL_3c582233_17_PhiloxKeySplit_cu_381daa234cuda3std3__45__cpo4cendE - _ZN48_INTERNAL_3c582233_17_PhiloxKeySplit_cu_381daa236thrust23THRUST_300001_SM_900_NS6system6detail10sequential3seqE)
_ZN48_INTERNAL_3c582233_17_PhiloxKeySplit_cu_381daa236thrust23THRUST_300001_SM_900_NS6system6detail10sequential3seqE:
	.zero		1
	.type		_ZN48_INTERNAL_3c582233_17_PhiloxKeySplit_cu_381daa234cuda3std3__45__cpo4cendE,@object
	.size		_ZN48_INTERNAL_3c582233_17_PhiloxKeySplit_cu_381daa234cuda3std3__45__cpo4cendE,(_ZN48_INTERNAL_3c582233_17_PhiloxKeySplit_cu_381daa234cuda3std6ranges3__45__cpo9iter_swapE - _ZN48_INTERNAL_3c582233_17_PhiloxKeySplit_cu_381daa234cuda3std3__45__cpo4cendE)
_ZN48_INTERNAL_3c582233_17_PhiloxKeySplit_cu_381daa234cuda3std3__45__cpo4cendE:
	.zero		1
	.type		_ZN48_INTERNAL_3c582233_17_PhiloxKeySplit_cu_381daa234cuda3std6ranges3__45__cpo9iter_swapE,@object
	.size		_ZN48_INTERNAL_3c582233_17_PhiloxKeySplit_cu_381daa234cuda3std6ranges3__45__cpo9iter_swapE,(_ZN48_INTERNAL_3c582233_17_PhiloxKeySplit_cu_381daa234cuda3std3__45__cpo5crendE - _ZN48_INTERNAL_3c582233_17_PhiloxKeySplit_cu_381daa234cuda3std6ranges3__45__cpo9iter_swapE)
_ZN48_INTERNAL_3c582233_17_PhiloxKeySplit_cu_381daa234cuda3std6ranges3__45__cpo9iter_swapE:
	.zero		1
	.type		_ZN48_INTERNAL_3c582233_17_PhiloxKeySplit_cu_381daa234cuda3std3__45__cpo5crendE,@object
	.size		_ZN48_INTERNAL_3c582233_17_PhiloxKeySplit_cu_381daa234cuda3std3__45__cpo5crendE,(_ZN48_INTERNAL_3c582233_17_PhiloxKeySplit_cu_381daa234cuda3std6ranges3__45__cpo5cdataE - _ZN48_INTERNAL_3c582233_17_PhiloxKeySplit_cu_381daa234cuda3std3__45__cpo5crendE)
_ZN48_INTERNAL_3c582233_17_PhiloxKeySplit_cu_381daa234cuda3std3__45__cpo5crendE:
	.zero		1
	.type		_ZN48_INTERNAL_3c582233_17_PhiloxKeySplit_cu_381daa234cuda3std6ranges3__45__cpo5cdataE,@object
	.size		_ZN48_INTERNAL_3c582233_17_PhiloxKeySplit_cu_381daa234cuda3std6ranges3__45__cpo5cdataE,(_ZN48_INTERNAL_3c582233_17_PhiloxKeySplit_cu_381daa234cuda3std6ranges3__45__cpo3endE - _ZN48_INTERNAL_3c582233_17_PhiloxKeySplit_cu_381daa234cuda3std6ranges3__45__cpo5cdataE)
_ZN48_INTERNAL_3c582233_17_PhiloxKeySplit_cu_381daa234cuda3std6ranges3__45__cpo5cdataE:
	.zero		1
	.type		_ZN48_INTERNAL_3c582233_17_PhiloxKeySplit_cu_381daa234cuda3std6ranges3__45__cpo3endE,@object
	.size		_ZN48_INTERNAL_3c582233_17_PhiloxKeySplit_cu_381daa234cuda3std6ranges3__45__cpo3endE,(_ZN48_INTERNAL_3c582233_17_PhiloxKeySplit_cu_381daa234cuda3std3__419piecewise_constructE - _ZN48_INTERNAL_3c582233_17_PhiloxKeySplit_cu_381daa234cuda3std6ranges3__45__cpo3endE)
_ZN48_INTERNAL_3c582233_17_PhiloxKeySplit_cu_381daa234cuda3std6ranges3__45__cpo3endE:
	.zero		1
	.type		_ZN48_INTERNAL_3c582233_17_PhiloxKeySplit_cu_381daa234cuda3std3__419piecewise_constructE,@object
	.size		_ZN48_INTERNAL_3c582233_17_PhiloxKeySplit_cu_381daa234cuda3std3__419piecewise_constructE,(_ZN48_INTERNAL_3c582233_17_PhiloxKeySplit_cu_381daa234cuda3std6ranges3__45__cpo5ssizeE - _ZN48_INTERNAL_3c582233_17_PhiloxKeySplit_cu_381daa234cuda3std3__419piecewise_constructE)
_ZN48_INTERNAL_3c582233_17_PhiloxKeySplit_cu_381daa234cuda3std3__419piecewise_constructE:
	.zero		1
	.type		_ZN48_INTERNAL_3c582233_17_PhiloxKeySplit_cu_381daa234cuda3std6ranges3__45__cpo5ssizeE,@object
	.size		_ZN48_INTERNAL_3c582233_17_PhiloxKeySplit_cu_381daa234cuda3std6ranges3__45__cpo5ssizeE,(_ZN48_INTERNAL_3c582233_17_PhiloxKeySplit_cu_381daa234cuda3std3__45__cpo3endE - _ZN48_INTERNAL_3c582233_17_PhiloxKeySplit_cu_381daa234cuda3std6ranges3__45__cpo5ssizeE)
_ZN48_INTERNAL_3c582233_17_PhiloxKeySplit_cu_381daa234cuda3std6ranges3__45__cpo5ssizeE:
	.zero		1
	.type		_ZN48_INTERNAL_3c582233_17_PhiloxKeySplit_cu_381daa234cuda3std3__45__cpo3endE,@object
	.size		_ZN48_INTERNAL_3c582233_17_PhiloxKeySplit_cu_381daa234cuda3std3__45__cpo3endE,(_ZN48_INTERNAL_3c582233_17_PhiloxKeySplit_cu_381daa234cuda3std6ranges3__45__cpo4cendE - _ZN48_INTERNAL_3c582233_17_PhiloxKeySplit_cu_381daa234cuda3std3__45__cpo3endE)
_ZN48_INTERNAL_3c582233_17_PhiloxKeySplit_cu_381daa234cuda3std3__45__cpo3endE:
	.zero		1
	.type		_ZN48_INTERNAL_3c582233_17_PhiloxKeySplit_cu_381daa234cuda3std6ranges3__45__cpo4cendE,@object
	.size		_ZN48_INTERNAL_3c582233_17_PhiloxKeySplit_cu_381daa234cuda3std6ranges3__45__cpo4cendE,(_ZN48_INTERNAL_3c582233_17_PhiloxKeySplit_cu_381daa234cuda3std3__45__cpo4rendE - _ZN48_INTERNAL_3c582233_17_PhiloxKeySplit_cu_381daa234cuda3std6ranges3__45__cpo4cendE)
_ZN48_INTERNAL_3c582233_17_PhiloxKeySplit_cu_381daa234cuda3std6ranges3__45__cpo4cendE:
	.zero		1
	.type		_ZN48_INTERNAL_3c582233_17_PhiloxKeySplit_cu_381daa234cuda3std3__45__cpo4rendE,@object
	.size		_ZN48_INTERNAL_3c582233_17_PhiloxKeySplit_cu_381daa234cuda3std3__45__cpo4rendE,(_ZN48_INTERNAL_3c582233_17_PhiloxKeySplit_cu_381daa234cuda3std6ranges3__45__cpo4prevE - _ZN48_INTERNAL_3c582233_17_PhiloxKeySplit_cu_381daa234cuda3std3__45__cpo4rendE)
_ZN48_INTERNAL_3c582233_17_PhiloxKeySplit_cu_381daa234cuda3std3__45__cpo4rendE:
	.zero		1
	.type		_ZN48_INTERNAL_3c582233_17_PhiloxKeySplit_cu_381daa234cuda3std6ranges3__45__cpo4prevE,@object
	.size		_ZN48_INTERNAL_3c582233_17_PhiloxKeySplit_cu_381daa234cuda3std6ranges3__45__cpo4prevE,(_ZN48_INTERNAL_3c582233_17_PhiloxKeySplit_cu_381daa234cuda3std6ranges3__45__cpo9iter_moveE - _ZN48_INTERNAL_3c582233_17_PhiloxKeySplit_cu_381daa234cuda3std6ranges3__45__cpo4prevE)
_ZN48_INTERNAL_3c582233_17_PhiloxKeySplit_cu_381daa234cuda3std6ranges3__45__cpo4prevE:
	.zero		1
	.type		_ZN48_INTERNAL_3c582233_17_PhiloxKeySplit_cu_381daa234cuda3std6ranges3__45__cpo9iter_moveE,@object
	.size		_ZN48_INTERNAL_3c582233_17_PhiloxKeySplit_cu_381daa234cuda3std6ranges3__45__cpo9iter_moveE,(.L_13 - _ZN48_INTERNAL_3c582233_17_PhiloxKeySplit_cu_381daa234cuda3std6ranges3__45__cpo9iter_moveE)
_ZN48_INTERNAL_3c582233_17_PhiloxKeySplit_cu_381daa234cuda3std6ranges3__45__cpo9iter_moveE:
	.zero		1
.L_13:


//--------------------- .nv.constant0._ZN2at6native50_GLOBAL__N__3c582233_17_PhiloxKeySplit_cu_381daa2325philox_key_fold_in_kernelEPKmPmll --------------------------
	.section	.nv.constant0._ZN2at6native50_GLOBAL__N__3c582233_17_PhiloxKeySplit_cu_381daa2325philox_key_fold_in_kernelEPKmPmll,"a",@progbits
	.sectionflags	@""
	.align	4
.nv.constant0._ZN2at6native50_GLOBAL__N__3c582233_17_PhiloxKeySplit_cu_381daa2325philox_key_fold_in_kernelEPKmPmll:
	.zero		560


//--------------------- .nv.constant0._ZN2at6native50_GLOBAL__N__3c582233_17_PhiloxKeySplit_cu_381daa2323philox_key_split_kernelEPKmPmll --------------------------
	.section	.nv.constant0._ZN2at6native50_GLOBAL__N__3c582233_17_PhiloxKeySplit_cu_381daa2323philox_key_split_kernelEPKmPmll,"a",@progbits
	.sectionflags	@""
	.align	4
.nv.constant0._ZN2at6native50_GLOBAL__N__3c582233_17_PhiloxKeySplit_cu_381daa2323philox_key_split_kernelEPKmPmll:
	.zero		560


//--------------------- SYMBOLS --------------------------

	.type		.nv.reservedSmem.offset0,@object
	.size		.nv.reservedSmem.offset0,0x4
